// auto-generated by cutlass_sweep.gemm — config: {"arch": "sm_90", "cluster_m": 2, "cluster_n": 1, "dtype": "e4m3", "dtype_b": "e4m3", "layout": "nt", "stages": 0, "tile_k": 64, "tile_m": 192, "tile_n": 8}
#include "cutlass/cutlass.h"
#include "cutlass/gemm/collective/collective_builder.hpp"
#include "cutlass/gemm/device/gemm_universal_adapter.h"
#include "cutlass/gemm/kernel/gemm_universal.hpp"
#include "cutlass/epilogue/collective/collective_builder.hpp"

using ElemA = cutlass::float_e4m3_t;
using ElemB = cutlass::float_e4m3_t;
using ElemCD = cutlass::float_e4m3_t;
using Acc  = float;
using TileShape    = cute::Shape<cute::_192, cute::_8, cute::_64>;
using ClusterShape = cute::Shape<cute::_2, cute::_1, cute::_1>;

using CollectiveEpilogue = typename cutlass::epilogue::collective::CollectiveBuilder<
    cutlass::arch::Sm90, cutlass::arch::OpClassTensorOp,
    TileShape, ClusterShape,
    cutlass::epilogue::collective::EpilogueTileAuto,
    Acc, Acc,
    ElemCD, cutlass::layout::RowMajor, 128 / cutlass::sizeof_bits<ElemCD>::value,
    ElemCD, cutlass::layout::RowMajor, 128 / cutlass::sizeof_bits<ElemCD>::value,
    cutlass::epilogue::collective::EpilogueScheduleAuto
  >::CollectiveOp;

using CollectiveMainloop = typename cutlass::gemm::collective::CollectiveBuilder<
    cutlass::arch::Sm90, cutlass::arch::OpClassTensorOp,
    ElemA, cutlass::layout::RowMajor, 128 / cutlass::sizeof_bits<ElemA>::value,
    ElemB, cutlass::layout::ColumnMajor, 128 / cutlass::sizeof_bits<ElemB>::value,
    Acc,
    TileShape, ClusterShape,
    cutlass::gemm::collective::StageCountAutoCarveout<static_cast<int>(sizeof(typename CollectiveEpilogue::SharedStorage))>,
    cutlass::gemm::collective::KernelScheduleAuto
  >::CollectiveOp;

using GemmKernel = cutlass::gemm::kernel::GemmUniversal<
    cute::Shape<int,int,int,int>,
    CollectiveMainloop,
    CollectiveEpilogue
>;
using Gemm = cutlass::gemm::device::GemmUniversalAdapter<GemmKernel>;

// Force the device kernel symbol into the cubin without needing a host main.
auto* _anchor = &cutlass::device_kernel<GemmKernel>;


// ===== COMPILED SASS (sm_90a) =====

	.target	sm_90a

	.elftype	@"ET_EXEC"


//--------------------- .note.nv.tkinfo           --------------------------
	.section	.note.nv.tkinfo,"",@"SHT_NOTE"
	.sectionflags	@"SHF_NOTE_NV_TKINFO"
	.tkinfo
        /*0018*/ 	.word	0x00000002
        /*0030*/ 	.string	""
        /*0030*/ 	.string	"ptxas"
        /*0030*/ 	.string	"Cuda compilation tools, release 13.0, V13.0.88"
        /*0030*/ 	.string	"Build cuda_13.0.r13.0/compiler.36424714_0"
        /*0030*/ 	.string	"-arch sm_90a -m 64 "



//--------------------- .note.nv.cuinfo           --------------------------
	.section	.note.nv.cuinfo,"",@"SHT_NOTE"
	.sectionflags	@"SHF_NOTE_NV_CUINFO"
        /*0018*/ 	.short	0x0002
        /*001a*/ 	.short	0x005a
        /*001c*/ 	.short	0x0082
	.zero		2


//--------------------- .nv.info                  --------------------------
	.section	.nv.info,"",@"SHT_CUDA_INFO"
	.align	4


	//----- nvinfo : EIATTR_REGCOUNT
	.align		4
        /*0000*/ 	.byte	0x04, 0x2f
        /*0002*/ 	.short	(.L_12 - .L_11)
	.align		4
.L_11:
        /*0004*/ 	.word	index@(_ZN7cutlass13device_kernelINS_4gemm6kernel13GemmUniversalIN4cute5tupleIJiiiiEEENS1_10collective13CollectiveMmaINS1_37MainloopSm90TmaGmmaWarpSpecializedFP8ILi18ENS5_IJNS4_1CILi2EEENSA_ILi1EEESC_EEENS1_35KernelTmaWarpSpecializedCooperativeEEENS5_IJNSA_ILi192EEENSA_ILi8EEENSA_ILi64EEEEEENS_12float_e4m3_tENS5_IJlSC_lEEESK_SL_NS4_8TiledMMAINS4_8MMA_AtomIJNS4_4SM904GMMA29MMA_64x8x32_F32E4M3E4M3_SS_TNILNSP_7ScaleInE1ELSR_1EEEEEENS4_6LayoutISD_NS5_IJSC_NSA_ILi0EEESV_EEEEENS5_IJNS4_10UnderscoreESY_SY_EEEEENS4_13SM90_TMA_LOADENS4_14ComposedLayoutINS4_7SwizzleILi2ELi4ELi3EEENS4_18smem_ptr_flag_bitsILi8EEENSU_INS5_IJSH_SI_EEENS5_IJSI_SC_EEEEEEEvNS4_8identityENS4_23SM90_TMA_LOAD_MULTICASTES1A_vS1B_EENS_8epilogue10collective6detail29Sm90TmaWarpSpecializedAdapterINS1F_15DefaultEpilogueISK_SL_SL_NS1E_6thread17LinearCombinationISK_Li1EffLNS1J_9ScaleType4KindE0ELNS_15FloatRoundStyleE2ESK_EENS1_15EpilogueDefaultEEEEEvvEEEEvNT_6ParamsE)
        /*0008*/ 	.word	0x000000a8


	//----- nvinfo : EIATTR_FRAME_SIZE
	.align		4
.L_12:
        /*000c*/ 	.byte	0x04, 0x11
        /*000e*/ 	.short	(.L_14 - .L_13)
	.align		4
.L_13:
        /*0010*/ 	.word	index@(_ZN7cutlass13device_kernelINS_4gemm6kernel13GemmUniversalIN4cute5tupleIJiiiiEEENS1_10collective13CollectiveMmaINS1_37MainloopSm90TmaGmmaWarpSpecializedFP8ILi18ENS5_IJNS4_1CILi2EEENSA_ILi1EEESC_EEENS1_35KernelTmaWarpSpecializedCooperativeEEENS5_IJNSA_ILi192EEENSA_ILi8EEENSA_ILi64EEEEEENS_12float_e4m3_tENS5_IJlSC_lEEESK_SL_NS4_8TiledMMAINS4_8MMA_AtomIJNS4_4SM904GMMA29MMA_64x8x32_F32E4M3E4M3_SS_TNILNSP_7ScaleInE1ELSR_1EEEEEENS4_6LayoutISD_NS5_IJSC_NSA_ILi0EEESV_EEEEENS5_IJNS4_10UnderscoreESY_SY_EEEEENS4_13SM90_TMA_LOADENS4_14ComposedLayoutINS4_7SwizzleILi2ELi4ELi3EEENS4_18smem_ptr_flag_bitsILi8EEENSU_INS5_IJSH_SI_EEENS5_IJSI_SC_EEEEEEEvNS4_8identityENS4_23SM90_TMA_LOAD_MULTICASTES1A_vS1B_EENS_8epilogue10collective6detail29Sm90TmaWarpSpecializedAdapterINS1F_15DefaultEpilogueISK_SL_SL_NS1E_6thread17LinearCombinationISK_Li1EffLNS1J_9ScaleType4KindE0ELNS_15FloatRoundStyleE2ESK_EENS1_15EpilogueDefaultEEEEEvvEEEEvNT_6ParamsE)
        /*0014*/ 	.word	0x00000000


	//----- nvinfo : EIATTR_MIN_STACK_SIZE
	.align		4
.L_14:
        /*0018*/ 	.byte	0x04, 0x12
        /*001a*/ 	.short	(.L_16 - .L_15)
	.align		4
.L_15:
        /*001c*/ 	.word	index@(_ZN7cutlass13device_kernelINS_4gemm6kernel13GemmUniversalIN4cute5tupleIJiiiiEEENS1_10collective13CollectiveMmaINS1_37MainloopSm90TmaGmmaWarpSpecializedFP8ILi18ENS5_IJNS4_1CILi2EEENSA_ILi1EEESC_EEENS1_35KernelTmaWarpSpecializedCooperativeEEENS5_IJNSA_ILi192EEENSA_ILi8EEENSA_ILi64EEEEEENS_12float_e4m3_tENS5_IJlSC_lEEESK_SL_NS4_8TiledMMAINS4_8MMA_AtomIJNS4_4SM904GMMA29MMA_64x8x32_F32E4M3E4M3_SS_TNILNSP_7ScaleInE1ELSR_1EEEEEENS4_6LayoutISD_NS5_IJSC_NSA_ILi0EEESV_EEEEENS5_IJNS4_10UnderscoreESY_SY_EEEEENS4_13SM90_TMA_LOADENS4_14ComposedLayoutINS4_7SwizzleILi2ELi4ELi3EEENS4_18smem_ptr_flag_bitsILi8EEENSU_INS5_IJSH_SI_EEENS5_IJSI_SC_EEEEEEEvNS4_8identityENS4_23SM90_TMA_LOAD_MULTICASTES1A_vS1B_EENS_8epilogue10collective6detail29Sm90TmaWarpSpecializedAdapterINS1F_15DefaultEpilogueISK_SL_SL_NS1E_6thread17LinearCombinationISK_Li1EffLNS1J_9ScaleType4KindE0ELNS_15FloatRoundStyleE2ESK_EENS1_15EpilogueDefaultEEEEEvvEEEEvNT_6ParamsE)
        /*0020*/ 	.word	0x00000000
.L_16:


//--------------------- .nv.compat                --------------------------
	.section	.nv.compat,"",@"SHT_CUDA_COMPAT_INFO"
	.align	4
        /*0000*/ 	.byte	0x02, 0x09, 0x01, 0x00, 0x02, 0x02, 0x04, 0x00, 0x02, 0x05, 0x05, 0x00, 0x03, 0x07, 0x01, 0x01
        /*0010*/ 	.byte	0x02, 0x03, 0x01, 0x00, 0x02, 0x06, 0x01, 0x00, 0x04, 0x0b, 0x08, 0x00, 0x00, 0x00, 0x00, 0x00
        /*0020*/ 	.byte	0x00, 0x00, 0x00, 0x00


//--------------------- .nv.info._ZN7cutlass13device_kernelINS_4gemm6kernel13GemmUniversalIN4cute5tupleIJiiiiEEENS1_10collective13CollectiveMmaINS1_37MainloopSm90TmaGmmaWarpSpecializedFP8ILi18ENS5_IJNS4_1CILi2EEENSA_ILi1EEESC_EEENS1_35KernelTmaWarpSpecializedCooperativeEEENS5_IJNSA_ILi192EEENSA_ILi8EEENSA_ILi64EEEEEENS_12float_e4m3_tENS5_IJlSC_lEEESK_SL_NS4_8TiledMMAINS4_8MMA_AtomIJNS4_4SM904GMMA29MMA_64x8x32_F32E4M3E4M3_SS_TNILNSP_7ScaleInE1ELSR_1EEEEEENS4_6LayoutISD_NS5_IJSC_NSA_ILi0EEESV_EEEEENS5_IJNS4_10UnderscoreESY_SY_EEEEENS4_13SM90_TMA_LOADENS4_14ComposedLayoutINS4_7SwizzleILi2ELi4ELi3EEENS4_18smem_ptr_flag_bitsILi8EEENSU_INS5_IJSH_SI_EEENS5_IJSI_SC_EEEEEEEvNS4_8identityENS4_23SM90_TMA_LOAD_MULTICASTES1A_vS1B_EENS_8epilogue10collective6detail29Sm90TmaWarpSpecializedAdapterINS1F_15DefaultEpilogueISK_SL_SL_NS1E_6thread17LinearCombinationISK_Li1EffLNS1J_9ScaleType4KindE0ELNS_15FloatRoundStyleE2ESK_EENS1_15EpilogueDefaultEEEEEvvEEEEvNT_6ParamsE --------------------------
	.section	.nv.info._ZN7cutlass13device_kernelINS_4gemm6kernel13GemmUniversalIN4cute5tupleIJiiiiEEENS1_10collective13CollectiveMmaINS1_37MainloopSm90TmaGmmaWarpSpecializedFP8ILi18ENS5_IJNS4_1CILi2EEENSA_ILi1EEESC_EEENS1_35KernelTmaWarpSpecializedCooperativeEEENS5_IJNSA_ILi192EEENSA_ILi8EEENSA_ILi64EEEEEENS_12float_e4m3_tENS5_IJlSC_lEEESK_SL_NS4_8TiledMMAINS4_8MMA_AtomIJNS4_4SM904GMMA29MMA_64x8x32_F32E4M3E4M3_SS_TNILNSP_7ScaleInE1ELSR_1EEEEEENS4_6LayoutISD_NS5_IJSC_NSA_ILi0EEESV_EEEEENS5_IJNS4_10UnderscoreESY_SY_EEEEENS4_13SM90_TMA_LOADENS4_14ComposedLayoutINS4_7SwizzleILi2ELi4ELi3EEENS4_18smem_ptr_flag_bitsILi8EEENSU_INS5_IJSH_SI_EEENS5_IJSI_SC_EEEEEEEvNS4_8identityENS4_23SM90_TMA_LOAD_MULTICASTES1A_vS1B_EENS_8epilogue10collective6detail29Sm90TmaWarpSpecializedAdapterINS1F_15DefaultEpilogueISK_SL_SL_NS1E_6thread17LinearCombinationISK_Li1EffLNS1J_9ScaleType4KindE0ELNS_15FloatRoundStyleE2ESK_EENS1_15EpilogueDefaultEEEEEvvEEEEvNT_6ParamsE,"",@"SHT_CUDA_INFO"
	.sectionflags	@""
	.align	4


	//----- nvinfo : EIATTR_CUDA_API_VERSION
	.align		4
        /*0000*/ 	.byte	0x04, 0x37
        /*0002*/ 	.short	(.L_18 - .L_17)
.L_17:
        /*0004*/ 	.word	0x00000082


	//----- nvinfo : EIATTR_KPARAM_INFO
	.align		4
.L_18:
        /*0008*/ 	.byte	0x04, 0x17
        /*000a*/ 	.short	(.L_20 - .L_19)
.L_19:
        /*000c*/ 	.word	0x00000000
        /*0010*/ 	.short	0x0000
        /*0012*/ 	.short	0x0070
        /*0014*/ 	.byte	0x00, 0xf0, 0x01, 0x10


	//----- nvinfo : EIATTR_SPARSE_MMA_MASK
	.align		4
.L_20:
        /*0018*/ 	.byte	0x03, 0x50
        /*001a*/ 	.short	0x0000


	//----- nvinfo : EIATTR_MAXREG_COUNT
	.align		4
        /*001c*/ 	.byte	0x03, 0x1b
        /*001e*/ 	.short	0x00a8


	//----- nvinfo : EIATTR_NUM_BARRIERS
	.align		4
        /*0020*/ 	.byte	0x02, 0x4c
        /*0022*/ 	.byte	0x01
	.zero		1


	//----- nvinfo : EIATTR_MERCURY_ISA_VERSION
	.align		4
        /*0024*/ 	.byte	0x03, 0x5f
        /*0026*/ 	.short	0x0101


	//----- nvinfo : EIATTR_INT_WARP_WIDE_INSTR_OFFSETS
	.align		4
        /*0028*/ 	.byte	0x04, 0x31
        /*002a*/ 	.short	(.L_22 - .L_21)


	//   ....[0]....
.L_21:
        /*002c*/ 	.word	0x00000690


	//   ....[1]....
        /*0030*/ 	.word	0x000006c0


	//   ....[2]....
        /*0034*/ 	.word	0x00000860


	//----- nvinfo : EIATTR_COOP_GROUP_MASK_REGIDS
	.align		4
.L_22:
        /*0038*/ 	.byte	0x04, 0x29
        /*003a*/ 	.short	(.L_24 - .L_23)


	//   ....[0]....
.L_23:
        /*003c*/ 	.word	0xffffffff


	//   ....[1]....
        /*0040*/ 	.word	0xffffffff


	//   ....[2]....
        /*0044*/ 	.word	0xffffffff


	//   ....[3]....
        /*0048*/ 	.word	0xffffffff


	//   ....[4]....
        /*004c*/ 	.word	0xffffffff


	//   ....[5]....
        /*0050*/ 	.word	0xffffffff


	//----- nvinfo : EIATTR_COOP_GROUP_INSTR_OFFSETS
	.align		4
.L_24:
        /*0054*/ 	.byte	0x04, 0x28
        /*0056*/ 	.short	(.L_26 - .L_25)


	//   ....[0]....
.L_25:
        /*0058*/ 	.word	0x00000060


	//   ....[1]....
        /*005c*/ 	.word	0x00000070


	//   ....[2]....
        /*0060*/ 	.word	0x00000130


	//   ....[3]....
        /*0064*/ 	.word	0x000004c0


	//   ....[4]....
        /*0068*/ 	.word	0x000009e0


	//   ....[5]....
        /*006c*/ 	.word	0x00001460


	//----- nvinfo : EIATTR_REG_RECONFIG
	.align		4
.L_26:
        /*0070*/ 	.byte	0x01, 0x54
	.zero		2


	//----- nvinfo : EIATTR_MBARRIER_INSTR_OFFSETS
	.align		4
        /*0074*/ 	.byte	0x04, 0x39
        /*0076*/ 	.short	(.L_28 - .L_27)


	//   ....[0]....
.L_27:
        /*0078*/ 	.word	0x00000250
        /*007c*/ 	.word	0x000000ff
        /*0080*/ 	.word	0x00000000
        /*0084*/ 	.short	0x0100
        /*0086*/ 	.byte	0x08
	.zero		1


	//   ....[1]....
        /*0088*/ 	.word	0x00000260
        /*008c*/ 	.word	0x000000ff
        /*0090*/ 	.word	0x00000090
        /*0094*/ 	.short	0x0100
        /*0096*/ 	.byte	0x08
	.zero		1


	//   ....[2]....
        /*0098*/ 	.word	0x00000270
        /*009c*/ 	.word	0x000000ff
        /*00a0*/ 	.word	0x00000008
        /*00a4*/ 	.short	0x0100
        /*00a6*/ 	.byte	0x08
	.zero		1


	//   ....[3]....
        /*00a8*/ 	.word	0x00000280
        /*00ac*/ 	.word	0x000000ff
        /*00b0*/ 	.word	0x00000098
        /*00b4*/ 	.short	0x0100
        /*00b6*/ 	.byte	0x08
	.zero		1


	//   ....[4]....
        /*00b8*/ 	.word	0x00000290
        /*00bc*/ 	.word	0x000000ff
        /*00c0*/ 	.word	0x00000010
        /*00c4*/ 	.short	0x0100
        /*00c6*/ 	.byte	0x08
	.zero		1


	//   ....[5]....
        /*00c8*/ 	.word	0x000002a0
        /*00cc*/ 	.word	0x000000ff
        /*00d0*/ 	.word	0x000000a0
        /*00d4*/ 	.short	0x0100
        /*00d6*/ 	.byte	0x08
	.zero		1


	//   ....[6]....
        /*00d8*/ 	.word	0x000002b0
        /*00dc*/ 	.word	0x000000ff
        /*00e0*/ 	.word	0x00000018
        /*00e4*/ 	.short	0x0100
        /*00e6*/ 	.byte	0x08
	.zero		1


	//   ....[7]....
        /*00e8*/ 	.word	0x000002c0
        /*00ec*/ 	.word	0x000000ff
        /*00f0*/ 	.word	0x000000a8
        /*00f4*/ 	.short	0x0100
        /*00f6*/ 	.byte	0x08
	.zero		1


	//   ....[8]....
        /*00f8*/ 	.word	0x000002d0
        /*00fc*/ 	.word	0x000000ff
        /*0100*/ 	.word	0x00000020
        /*0104*/ 	.short	0x0100
        /*0106*/ 	.byte	0x08
	.zero		1


	//   ....[9]....
        /*0108*/ 	.word	0x000002e0
        /*010c*/ 	.word	0x000000ff
        /*0110*/ 	.word	0x000000b0
        /*0114*/ 	.short	0x0100
        /*0116*/ 	.byte	0x08
	.zero		1


	//   ....[10]....
        /*0118*/ 	.word	0x000002f0
        /*011c*/ 	.word	0x000000ff
        /*0120*/ 	.word	0x00000028
        /*0124*/ 	.short	0x0100
        /*0126*/ 	.byte	0x08
	.zero		1


	//   ....[11]....
        /*0128*/ 	.word	0x00000300
        /*012c*/ 	.word	0x000000ff
        /*0130*/ 	.word	0x000000b8
        /*0134*/ 	.short	0x0100
        /*0136*/ 	.byte	0x08
	.zero		1


	//   ....[12]....
        /*0138*/ 	.word	0x00000310
        /*013c*/ 	.word	0x000000ff
        /*0140*/ 	.word	0x00000030
        /*0144*/ 	.short	0x0100
        /*0146*/ 	.byte	0x08
	.zero		1


	//   ....[13]....
        /*0148*/ 	.word	0x00000320
        /*014c*/ 	.word	0x000000ff
        /*0150*/ 	.word	0x000000c0
        /*0154*/ 	.short	0x0100
        /*0156*/ 	.byte	0x08
	.zero		1


	//   ....[14]....
        /*0158*/ 	.word	0x00000330
        /*015c*/ 	.word	0x000000ff
        /*0160*/ 	.word	0x00000038
        /*0164*/ 	.short	0x0100
        /*0166*/ 	.byte	0x08
	.zero		1


	//   ....[15]....
        /*0168*/ 	.word	0x00000340
        /*016c*/ 	.word	0x000000ff
        /*0170*/ 	.word	0x000000c8
        /*0174*/ 	.short	0x0100
        /*0176*/ 	.byte	0x08
	.zero		1


	//   ....[16]....
        /*0178*/ 	.word	0x00000350
        /*017c*/ 	.word	0x000000ff
        /*0180*/ 	.word	0x00000040
        /*0184*/ 	.short	0x0100
        /*0186*/ 	.byte	0x08
	.zero		1


	//   ....[17]....
        /*0188*/ 	.word	0x00000360
        /*018c*/ 	.word	0x000000ff
        /*0190*/ 	.word	0x000000d0
        /*0194*/ 	.short	0x0100
        /*0196*/ 	.byte	0x08
	.zero		1


	//   ....[18]....
        /*0198*/ 	.word	0x00000370
        /*019c*/ 	.word	0x000000ff
        /*01a0*/ 	.word	0x00000048
        /*01a4*/ 	.short	0x0100
        /*01a6*/ 	.byte	0x08
	.zero		1


	//   ....[19]....
        /*01a8*/ 	.word	0x00000380
        /*01ac*/ 	.word	0x000000ff
        /*01b0*/ 	.word	0x000000d8
        /*01b4*/ 	.short	0x0100
        /*01b6*/ 	.byte	0x08
	.zero		1


	//   ....[20]....
        /*01b8*/ 	.word	0x00000390
        /*01bc*/ 	.word	0x000000ff
        /*01c0*/ 	.word	0x00000050
        /*01c4*/ 	.short	0x0100
        /*01c6*/ 	.byte	0x08
	.zero		1


	//   ....[21]....
        /*01c8*/ 	.word	0x000003a0
        /*01cc*/ 	.word	0x000000ff
        /*01d0*/ 	.word	0x000000e0
        /*01d4*/ 	.short	0x0100
        /*01d6*/ 	.byte	0x08
	.zero		1


	//   ....[22]....
        /*01d8*/ 	.word	0x000003b0
        /*01dc*/ 	.word	0x000000ff
        /*01e0*/ 	.word	0x00000058
        /*01e4*/ 	.short	0x0100
        /*01e6*/ 	.byte	0x08
	.zero		1


	//   ....[23]....
        /*01e8*/ 	.word	0x000003c0
        /*01ec*/ 	.word	0x000000ff
        /*01f0*/ 	.word	0x000000e8
        /*01f4*/ 	.short	0x0100
        /*01f6*/ 	.byte	0x08
	.zero		1


	//   ....[24]....
        /*01f8*/ 	.word	0x000003d0
        /*01fc*/ 	.word	0x000000ff
        /*0200*/ 	.word	0x00000060
        /*0204*/ 	.short	0x0100
        /*0206*/ 	.byte	0x08
	.zero		1


	//   ....[25]....
        /*0208*/ 	.word	0x000003e0
        /*020c*/ 	.word	0x000000ff
        /*0210*/ 	.word	0x000000f0
        /*0214*/ 	.short	0x0100
        /*0216*/ 	.byte	0x08
	.zero		1


	//   ....[26]....
        /*0218*/ 	.word	0x000003f0
        /*021c*/ 	.word	0x000000ff
        /*0220*/ 	.word	0x00000068
        /*0224*/ 	.short	0x0100
        /*0226*/ 	.byte	0x08
	.zero		1


	//   ....[27]....
        /*0228*/ 	.word	0x00000400
        /*022c*/ 	.word	0x000000ff
        /*0230*/ 	.word	0x000000f8
        /*0234*/ 	.short	0x0100
        /*0236*/ 	.byte	0x08
	.zero		1


	//   ....[28]....
        /*0238*/ 	.word	0x00000410
        /*023c*/ 	.word	0x000000ff
        /*0240*/ 	.word	0x00000070
        /*0244*/ 	.short	0x0100
        /*0246*/ 	.byte	0x08
	.zero		1


	//   ....[29]....
        /*0248*/ 	.word	0x00000420
        /*024c*/ 	.word	0x000000ff
        /*0250*/ 	.word	0x00000100
        /*0254*/ 	.short	0x0100
        /*0256*/ 	.byte	0x08
	.zero		1


	//   ....[30]....
        /*0258*/ 	.word	0x00000430
        /*025c*/ 	.word	0x000000ff
        /*0260*/ 	.word	0x00000078
        /*0264*/ 	.short	0x0100
        /*0266*/ 	.byte	0x08
	.zero		1


	//   ....[31]....
        /*0268*/ 	.word	0x00000440
        /*026c*/ 	.word	0x000000ff
        /*0270*/ 	.word	0x00000108
        /*0274*/ 	.short	0x0100
        /*0276*/ 	.byte	0x08
	.zero		1


	//   ....[32]....
        /*0278*/ 	.word	0x00000450
        /*027c*/ 	.word	0x000000ff
        /*0280*/ 	.word	0x00000080
        /*0284*/ 	.short	0x0100
        /*0286*/ 	.byte	0x08
	.zero		1


	//   ....[33]....
        /*0288*/ 	.word	0x00000460
        /*028c*/ 	.word	0x000000ff
        /*0290*/ 	.word	0x00000110
        /*0294*/ 	.short	0x0100
        /*0296*/ 	.byte	0x08
	.zero		1


	//   ....[34]....
        /*0298*/ 	.word	0x00000470
        /*029c*/ 	.word	0x000000ff
        /*02a0*/ 	.word	0x00000088
        /*02a4*/ 	.short	0x0100
        /*02a6*/ 	.byte	0x08
	.zero		1


	//   ....[35]....
        /*02a8*/ 	.word	0x00000480
        /*02ac*/ 	.word	0x000000ff
        /*02b0*/ 	.word	0x00000118
        /*02b4*/ 	.short	0x0100
        /*02b6*/ 	.byte	0x08
	.zero		1


	//   ....[36]....
        /*02b8*/ 	.word	0x000008f0
        /*02bc*/ 	.word	0x000000ff
        /*02c0*/ 	.word	0x00000130
        /*02c4*/ 	.short	0x0100
        /*02c6*/ 	.byte	0x06
	.zero		1


	//   ....[37]....
        /*02c8*/ 	.word	0x00000980
        /*02cc*/ 	.word	0x000000ff
        /*02d0*/ 	.word	0x00000138
        /*02d4*/ 	.short	0x0100
        /*02d6*/ 	.byte	0x06
	.zero		1


	//   ....[38]....
        /*02d8*/ 	.word	0x00001610
        /*02dc*/ 	.word	0x000000ff
        /*02e0*/ 	.word	0x00000000
        /*02e4*/ 	.short	0x010a
        /*02e6*/ 	.byte	0x06
	.zero		1


	//   ....[39]....
        /*02e8*/ 	.word	0x00001650
        /*02ec*/ 	.word	0x000000ff
        /*02f0*/ 	.word	0x00000000
        /*02f4*/ 	.short	0x010a
        /*02f6*/ 	.byte	0x06
	.zero		1


	//   ....[40]....
        /*02f8*/ 	.word	0x00001ae0
        /*02fc*/ 	.word	0x000000ff
        /*0300*/ 	.word	0x00000000
        /*0304*/ 	.short	0x010a
        /*0306*/ 	.byte	0x0c
	.zero		1


	//   ....[41]....
        /*0308*/ 	.word	0x00001b20
        /*030c*/ 	.word	0x000000ff
        /*0310*/ 	.word	0x00000000
        /*0314*/ 	.short	0x010a
        /*0316*/ 	.byte	0x0c
	.zero		1


	//   ....[42]....
        /*0318*/ 	.word	0x00001e70
        /*031c*/ 	.word	0x0000000c
        /*0320*/ 	.word	0x00000000
        /*0324*/ 	.short	0x0101
        /*0326*/ 	.byte	0x3f
	.zero		1


	//   ....[43]....
        /*0328*/ 	.word	0x00002190
        /*032c*/ 	.word	0x0000000a
        /*0330*/ 	.word	0x00000000
        /*0334*/ 	.short	0x0101
        /*0336*/ 	.byte	0x3f
	.zero		1


	//   ....[44]....
        /*0338*/ 	.word	0x000040d0
        /*033c*/ 	.word	0x00000015
        /*0340*/ 	.word	0x00000090
        /*0344*/ 	.short	0x010a
        /*0346*/ 	.byte	0x3f
	.zero		1


	//   ....[45]....
        /*0348*/ 	.word	0x00004460
        /*034c*/ 	.word	0x00000004
        /*0350*/ 	.word	0x00000138
        /*0354*/ 	.short	0x0101
        /*0356*/ 	.byte	0x3f
	.zero		1


	//   ....[46]....
        /*0358*/ 	.word	0x00004bb0
        /*035c*/ 	.word	0x00000006
        /*0360*/ 	.word	0x00000000
        /*0364*/ 	.short	0x010a
        /*0366*/ 	.byte	0x3f
	.zero		1


	//   ....[47]....
        /*0368*/ 	.word	0x00004c30
        /*036c*/ 	.word	0x00000007
        /*0370*/ 	.word	0x00000000
        /*0374*/ 	.short	0x010a
        /*0376*/ 	.byte	0x3f
	.zero		1


	//   ....[48]....
        /*0378*/ 	.word	0x00004cc0
        /*037c*/ 	.word	0x00000006
        /*0380*/ 	.word	0x00000000
        /*0384*/ 	.short	0x010a
        /*0386*/ 	.byte	0x3f
	.zero		1


	//   ....[49]....
        /*0388*/ 	.word	0x00004d50
        /*038c*/ 	.word	0x00000009
        /*0390*/ 	.word	0x00000000
        /*0394*/ 	.short	0x010a
        /*0396*/ 	.byte	0x3f
	.zero		1


	//   ....[50]....
        /*0398*/ 	.word	0x00004de0
        /*039c*/ 	.word	0x00000006
        /*03a0*/ 	.word	0x00000000
        /*03a4*/ 	.short	0x010a
        /*03a6*/ 	.byte	0x3f
	.zero		1


	//   ....[51]....
        /*03a8*/ 	.word	0x00004e70
        /*03ac*/ 	.word	0x00000009
        /*03b0*/ 	.word	0x00000000
        /*03b4*/ 	.short	0x010a
        /*03b6*/ 	.byte	0x3f
	.zero		1


	//   ....[52]....
        /*03b8*/ 	.word	0x00004f00
        /*03bc*/ 	.word	0x00000006
        /*03c0*/ 	.word	0x00000000
        /*03c4*/ 	.short	0x010a
        /*03c6*/ 	.byte	0x3f
	.zero		1


	//   ....[53]....
        /*03c8*/ 	.word	0x00004f90
        /*03cc*/ 	.word	0x00000009
        /*03d0*/ 	.word	0x00000000
        /*03d4*/ 	.short	0x010a
        /*03d6*/ 	.byte	0x3f
	.zero		1


	//   ....[54]....
        /*03d8*/ 	.word	0x00005020
        /*03dc*/ 	.word	0x00000006
        /*03e0*/ 	.word	0x00000000
        /*03e4*/ 	.short	0x010a
        /*03e6*/ 	.byte	0x3f
	.zero		1


	//   ....[55]....
        /*03e8*/ 	.word	0x000050b0
        /*03ec*/ 	.word	0x00000009
        /*03f0*/ 	.word	0x00000000
        /*03f4*/ 	.short	0x010a
        /*03f6*/ 	.byte	0x3f
	.zero		1


	//   ....[56]....
        /*03f8*/ 	.word	0x00005140
        /*03fc*/ 	.word	0x00000006
        /*0400*/ 	.word	0x00000000
        /*0404*/ 	.short	0x010a
        /*0406*/ 	.byte	0x3f
	.zero		1


	//   ....[57]....
        /*0408*/ 	.word	0x000051d0
        /*040c*/ 	.word	0x00000009
        /*0410*/ 	.word	0x00000000
        /*0414*/ 	.short	0x010a
        /*0416*/ 	.byte	0x3f
	.zero		1


	//   ....[58]....
        /*0418*/ 	.word	0x00005260
        /*041c*/ 	.word	0x00000006
        /*0420*/ 	.word	0x00000000
        /*0424*/ 	.short	0x010a
        /*0426*/ 	.byte	0x3f
	.zero		1


	//   ....[59]....
        /*0428*/ 	.word	0x000052f0
        /*042c*/ 	.word	0x00000009
        /*0430*/ 	.word	0x00000000
        /*0434*/ 	.short	0x010a
        /*0436*/ 	.byte	0x3f
	.zero		1


	//   ....[60]....
        /*0438*/ 	.word	0x00005380
        /*043c*/ 	.word	0x00000006
        /*0440*/ 	.word	0x00000000
        /*0444*/ 	.short	0x010a
        /*0446*/ 	.byte	0x3f
	.zero		1


	//   ....[61]....
        /*0448*/ 	.word	0x00005410
        /*044c*/ 	.word	0x00000009
        /*0450*/ 	.word	0x00000000
        /*0454*/ 	.short	0x010a
        /*0456*/ 	.byte	0x3f
	.zero		1


	//   ....[62]....
        /*0458*/ 	.word	0x000054a0
        /*045c*/ 	.word	0x00000006
        /*0460*/ 	.word	0x00000000
        /*0464*/ 	.short	0x010a
        /*0466*/ 	.byte	0x3f
	.zero		1


	//   ....[63]....
        /*0468*/ 	.word	0x00005530
        /*046c*/ 	.word	0x00000003
        /*0470*/ 	.word	0x00000000
        /*0474*/ 	.short	0x010a
        /*0476*/ 	.byte	0x3f
	.zero		1


	//   ....[64]....
        /*0478*/ 	.word	0x000055a0
        /*047c*/ 	.word	0x0000000a
        /*0480*/ 	.word	0x00000000
        /*0484*/ 	.short	0x010a
        /*0486*/ 	.byte	0x3f
	.zero		1


	//   ....[65]....
        /*0488*/ 	.word	0x00005600
        /*048c*/ 	.word	0x0000000d
        /*0490*/ 	.word	0x00000000
        /*0494*/ 	.short	0x010a
        /*0496*/ 	.byte	0x3f
	.zero		1


	//   ....[66]....
        /*0498*/ 	.word	0x000056d0
        /*049c*/ 	.word	0x00000015
        /*04a0*/ 	.word	0x00000090
        /*04a4*/ 	.short	0x010a
        /*04a6*/ 	.byte	0x3f
	.zero		1


	//   ....[67]....
        /*04a8*/ 	.word	0x000057a0
        /*04ac*/ 	.word	0x00000006
        /*04b0*/ 	.word	0x00000000
        /*04b4*/ 	.short	0x010a
        /*04b6*/ 	.byte	0x3f
	.zero		1


	//   ....[68]....
        /*04b8*/ 	.word	0x000057f0
        /*04bc*/ 	.word	0x00000007
        /*04c0*/ 	.word	0x00000000
        /*04c4*/ 	.short	0x010a
        /*04c6*/ 	.byte	0x3f
	.zero		1


	//   ....[69]....
        /*04c8*/ 	.word	0x00005840
        /*04cc*/ 	.word	0x00000006
        /*04d0*/ 	.word	0x00000000
        /*04d4*/ 	.short	0x010a
        /*04d6*/ 	.byte	0x3f
	.zero		1


	//   ....[70]....
        /*04d8*/ 	.word	0x00005890
        /*04dc*/ 	.word	0x00000009
        /*04e0*/ 	.word	0x00000000
        /*04e4*/ 	.short	0x010a
        /*04e6*/ 	.byte	0x3f
	.zero		1


	//   ....[71]....
        /*04e8*/ 	.word	0x000058e0
        /*04ec*/ 	.word	0x00000006
        /*04f0*/ 	.word	0x00000000
        /*04f4*/ 	.short	0x010a
        /*04f6*/ 	.byte	0x3f
	.zero		1


	//   ....[72]....
        /*04f8*/ 	.word	0x00005930
        /*04fc*/ 	.word	0x00000009
        /*0500*/ 	.word	0x00000000
        /*0504*/ 	.short	0x010a
        /*0506*/ 	.byte	0x3f
	.zero		1


	//   ....[73]....
        /*0508*/ 	.word	0x00005980
        /*050c*/ 	.word	0x00000006
        /*0510*/ 	.word	0x00000000
        /*0514*/ 	.short	0x010a
        /*0516*/ 	.byte	0x3f
	.zero		1


	//   ....[74]....
        /*0518*/ 	.word	0x000059d0
        /*051c*/ 	.word	0x00000009
        /*0520*/ 	.word	0x00000000
        /*0524*/ 	.short	0x010a
        /*0526*/ 	.byte	0x3f
	.zero		1


	//   ....[75]....
        /*0528*/ 	.word	0x00005a20
        /*052c*/ 	.word	0x00000006
        /*0530*/ 	.word	0x00000000
        /*0534*/ 	.short	0x010a
        /*0536*/ 	.byte	0x3f
	.zero		1


	//   ....[76]....
        /*0538*/ 	.word	0x00005a70
        /*053c*/ 	.word	0x00000009
        /*0540*/ 	.word	0x00000000
        /*0544*/ 	.short	0x010a
        /*0546*/ 	.byte	0x3f
	.zero		1


	//   ....[77]....
        /*0548*/ 	.word	0x00005ac0
        /*054c*/ 	.word	0x00000006
        /*0550*/ 	.word	0x00000000
        /*0554*/ 	.short	0x010a
        /*0556*/ 	.byte	0x3f
	.zero		1


	//   ....[78]....
        /*0558*/ 	.word	0x00005b10
        /*055c*/ 	.word	0x00000009
        /*0560*/ 	.word	0x00000000
        /*0564*/ 	.short	0x010a
        /*0566*/ 	.byte	0x3f
	.zero		1


	//   ....[79]....
        /*0568*/ 	.word	0x00005b60
        /*056c*/ 	.word	0x00000006
        /*0570*/ 	.word	0x00000000
        /*0574*/ 	.short	0x010a
        /*0576*/ 	.byte	0x3f
	.zero		1


	//   ....[80]....
        /*0578*/ 	.word	0x00005bb0
        /*057c*/ 	.word	0x00000009
        /*0580*/ 	.word	0x00000000
        /*0584*/ 	.short	0x010a
        /*0586*/ 	.byte	0x3f
	.zero		1


	//   ....[81]....
        /*0588*/ 	.word	0x00005c00
        /*058c*/ 	.word	0x00000006
        /*0590*/ 	.word	0x00000000
        /*0594*/ 	.short	0x010a
        /*0596*/ 	.byte	0x3f
	.zero		1


	//   ....[82]....
        /*0598*/ 	.word	0x00005c50
        /*059c*/ 	.word	0x00000009
        /*05a0*/ 	.word	0x00000000
        /*05a4*/ 	.short	0x010a
        /*05a6*/ 	.byte	0x3f
	.zero		1


	//   ....[83]....
        /*05a8*/ 	.word	0x00005ca0
        /*05ac*/ 	.word	0x00000006
        /*05b0*/ 	.word	0x00000000
        /*05b4*/ 	.short	0x010a
        /*05b6*/ 	.byte	0x3f
	.zero		1


	//----- nvinfo : EIATTR_NUM_MBARRIERS
	.align		4
.L_28:
        /*05b8*/ 	.byte	0x03, 0x38
        /*05ba*/ 	.short	0x0026


	//----- nvinfo : EIATTR_EXIT_INSTR_OFFSETS
	.align		4
        /*05bc*/ 	.byte	0x04, 0x1c
        /*05be*/ 	.short	(.L_30 - .L_29)


	//   ....[0]....
.L_29:
        /*05c0*/ 	.word	0x00000b40


	//   ....[1]....
        /*05c4*/ 	.word	0x00001330


	//   ....[2]....
        /*05c8*/ 	.word	0x000037e0


	//   ....[3]....
        /*05cc*/ 	.word	0x00003d40


	//   ....[4]....
        /*05d0*/ 	.word	0x00005580


	//----- nvinfo : EIATTR_MAX_THREADS
	.align		4
.L_30:
        /*05d4*/ 	.byte	0x04, 0x05
        /*05d6*/ 	.short	(.L_32 - .L_31)
.L_31:
        /*05d8*/ 	.word	0x00000180
        /*05dc*/ 	.word	0x00000001
        /*05e0*/ 	.word	0x00000001


	//----- nvinfo : EIATTR_CRS_STACK_SIZE
	.align		4
.L_32:
        /*05e4*/ 	.byte	0x04, 0x1e
        /*05e6*/ 	.short	(.L_34 - .L_33)
.L_33:
        /*05e8*/ 	.word	0x00000000


	//----- nvinfo : EIATTR_CBANK_PARAM_SIZE
	.align		4
.L_34:
        /*05ec*/ 	.byte	0x03, 0x19
        /*05ee*/ 	.short	0x0470


	//----- nvinfo : EIATTR_PARAM_CBANK
	.align		4
        /*05f0*/ 	.byte	0x04, 0x0a
        /*05f2*/ 	.short	(.L_36 - .L_35)
	.align		4
.L_35:
        /*05f4*/ 	.word	index@(.nv.constant0._ZN7cutlass13device_kernelINS_4gemm6kernel13GemmUniversalIN4cute5tupleIJiiiiEEENS1_10collective13CollectiveMmaINS1_37MainloopSm90TmaGmmaWarpSpecializedFP8ILi18ENS5_IJNS4_1CILi2EEENSA_ILi1EEESC_EEENS1_35KernelTmaWarpSpecializedCooperativeEEENS5_IJNSA_ILi192EEENSA_ILi8EEENSA_ILi64EEEEEENS_12float_e4m3_tENS5_IJlSC_lEEESK_SL_NS4_8TiledMMAINS4_8MMA_AtomIJNS4_4SM904GMMA29MMA_64x8x32_F32E4M3E4M3_SS_TNILNSP_7ScaleInE1ELSR_1EEEEEENS4_6LayoutISD_NS5_IJSC_NSA_ILi0EEESV_EEEEENS5_IJNS4_10UnderscoreESY_SY_EEEEENS4_13SM90_TMA_LOADENS4_14ComposedLayoutINS4_7SwizzleILi2ELi4ELi3EEENS4_18smem_ptr_flag_bitsILi8EEENSU_INS5_IJSH_SI_EEENS5_IJSI_SC_EEEEEEEvNS4_8identityENS4_23SM90_TMA_LOAD_MULTICASTES1A_vS1B_EENS_8epilogue10collective6detail29Sm90TmaWarpSpecializedAdapterINS1F_15DefaultEpilogueISK_SL_SL_NS1E_6thread17LinearCombinationISK_Li1EffLNS1J_9ScaleType4KindE0ELNS_15FloatRoundStyleE2ESK_EENS1_15EpilogueDefaultEEEEEvvEEEEvNT_6ParamsE)
        /*05f8*/ 	.short	0x0210
        /*05fa*/ 	.short	0x0470


	//----- nvinfo : EIATTR_SW_WAR
	.align		4
.L_36:
        /*05fc*/ 	.byte	0x04, 0x36
        /*05fe*/ 	.short	(.L_38 - .L_37)
.L_37:
        /*0600*/ 	.word	0x00000008
.L_38:


//--------------------- .nv.callgraph             --------------------------
	.section	.nv.callgraph,"",@"SHT_CUDA_CALLGRAPH"
	.align	4
	.sectionentsize	8
	.align		4
        /*0000*/ 	.word	0x00000000
	.align		4
        /*0004*/ 	.word	0xffffffff
	.align		4
        /*0008*/ 	.word	0x00000000
	.align		4
        /*000c*/ 	.word	0xfffffffe
	.align		4
        /*0010*/ 	.word	0x00000000
	.align		4
        /*0014*/ 	.word	0xfffffffd
	.align		4
        /*0018*/ 	.word	0x00000000
	.align		4
        /*001c*/ 	.word	0xfffffffc


//--------------------- .nv.constant4             --------------------------
	.section	.nv.constant4,"a",@progbits
	.align	8
	.align		8
.nv.constant4:
        /*0000*/ 	.dword	_ZN39_INTERNAL_72ee1e51_4_k_cu_71c6e66a_84044cuda3std3__45__cpo5beginE
	.align		8
        /*0008*/ 	.dword	_ZN39_INTERNAL_72ee1e51_4_k_cu_71c6e66a_84044cuda3std3__45__cpo3endE
	.align		8
        /*0010*/ 	.dword	_ZN39_INTERNAL_72ee1e51_4_k_cu_71c6e66a_84044cuda3std3__45__cpo6cbeginE
	.align		8
        /*0018*/ 	.dword	_ZN39_INTERNAL_72ee1e51_4_k_cu_71c6e66a_84044cuda3std3__45__cpo4cendE
	.align		8
        /*0020*/ 	.dword	_ZN39_INTERNAL_72ee1e51_4_k_cu_71c6e66a_84044cuda3std3__441_GLOBAL__N__72ee1e51_4_k_cu_71c6e66a_84046ignoreE
	.align		8
        /*0028*/ 	.dword	_ZN39_INTERNAL_72ee1e51_4_k_cu_71c6e66a_84044cuda3std3__419piecewise_constructE
	.align		8
        /*0030*/ 	.dword	_ZN39_INTERNAL_72ee1e51_4_k_cu_71c6e66a_84044cuda3std3__48in_placeE
	.align		8
        /*0038*/ 	.dword	_ZN39_INTERNAL_72ee1e51_4_k_cu_71c6e66a_84044cuda3std6ranges3__45__cpo4swapE
	.align		8
        /*0040*/ 	.dword	_ZN39_INTERNAL_72ee1e51_4_k_cu_71c6e66a_84044cuda3std6ranges3__45__cpo9iter_moveE
	.align		8
        /*0048*/ 	.dword	_ZN39_INTERNAL_72ee1e51_4_k_cu_71c6e66a_84044cute7productE
	.align		8
        /*0050*/ 	.dword	_ZN39_INTERNAL_72ee1e51_4_k_cu_71c6e66a_84044cute1_E


//--------------------- .text._ZN7cutlass13device_kernelINS_4gemm6kernel13GemmUniversalIN4cute5tupleIJiiiiEEENS1_10collective13CollectiveMmaINS1_37MainloopSm90TmaGmmaWarpSpecializedFP8ILi18ENS5_IJNS4_1CILi2EEENSA_ILi1EEESC_EEENS1_35KernelTmaWarpSpecializedCooperativeEEENS5_IJNSA_ILi192EEENSA_ILi8EEENSA_ILi64EEEEEENS_12float_e4m3_tENS5_IJlSC_lEEESK_SL_NS4_8TiledMMAINS4_8MMA_AtomIJNS4_4SM904GMMA29MMA_64x8x32_F32E4M3E4M3_SS_TNILNSP_7ScaleInE1ELSR_1EEEEEENS4_6LayoutISD_NS5_IJSC_NSA_ILi0EEESV_EEEEENS5_IJNS4_10UnderscoreESY_SY_EEEEENS4_13SM90_TMA_LOADENS4_14ComposedLayoutINS4_7SwizzleILi2ELi4ELi3EEENS4_18smem_ptr_flag_bitsILi8EEENSU_INS5_IJSH_SI_EEENS5_IJSI_SC_EEEEEEEvNS4_8identityENS4_23SM90_TMA_LOAD_MULTICASTES1A_vS1B_EENS_8epilogue10collective6detail29Sm90TmaWarpSpecializedAdapterINS1F_15DefaultEpilogueISK_SL_SL_NS1E_6thread17LinearCombinationISK_Li1EffLNS1J_9ScaleType4KindE0ELNS_15FloatRoundStyleE2ESK_EENS1_15EpilogueDefaultEEEEEvvEEEEvNT_6ParamsE --------------------------
	.section	.text._ZN7cutlass13device_kernelINS_4gemm6kernel13GemmUniversalIN4cute5tupleIJiiiiEEENS1_10collective13CollectiveMmaINS1_37MainloopSm90TmaGmmaWarpSpecializedFP8ILi18ENS5_IJNS4_1CILi2EEENSA_ILi1EEESC_EEENS1_35KernelTmaWarpSpecializedCooperativeEEENS5_IJNSA_ILi192EEENSA_ILi8EEENSA_ILi64EEEEEENS_12float_e4m3_tENS5_IJlSC_lEEESK_SL_NS4_8TiledMMAINS4_8MMA_AtomIJNS4_4SM904GMMA29MMA_64x8x32_F32E4M3E4M3_SS_TNILNSP_7ScaleInE1ELSR_1EEEEEENS4_6LayoutISD_NS5_IJSC_NSA_ILi0EEESV_EEEEENS5_IJNS4_10UnderscoreESY_SY_EEEEENS4_13SM90_TMA_LOADENS4_14ComposedLayoutINS4_7SwizzleILi2ELi4ELi3EEENS4_18smem_ptr_flag_bitsILi8EEENSU_INS5_IJSH_SI_EEENS5_IJSI_SC_EEEEEEEvNS4_8identityENS4_23SM90_TMA_LOAD_MULTICASTES1A_vS1B_EENS_8epilogue10collective6detail29Sm90TmaWarpSpecializedAdapterINS1F_15DefaultEpilogueISK_SL_SL_NS1E_6thread17LinearCombinationISK_Li1EffLNS1J_9ScaleType4KindE0ELNS_15FloatRoundStyleE2ESK_EENS1_15EpilogueDefaultEEEEEvvEEEEvNT_6ParamsE,"ax",@progbits
	.align	128
.text._ZN7cutlass13device_kernelINS_4gemm6kernel13GemmUniversalIN4cute5tupleIJiiiiEEENS1_10collective13CollectiveMmaINS1_37MainloopSm90TmaGmmaWarpSpecializedFP8ILi18ENS5_IJNS4_1CILi2EEENSA_ILi1EEESC_EEENS1_35KernelTmaWarpSpecializedCooperativeEEENS5_IJNSA_ILi192EEENSA_ILi8EEENSA_ILi64EEEEEENS_12float_e4m3_tENS5_IJlSC_lEEESK_SL_NS4_8TiledMMAINS4_8MMA_AtomIJNS4_4SM904GMMA29MMA_64x8x32_F32E4M3E4M3_SS_TNILNSP_7ScaleInE1ELSR_1EEEEEENS4_6LayoutISD_NS5_IJSC_NSA_ILi0EEESV_EEEEENS5_IJNS4_10UnderscoreESY_SY_EEEEENS4_13SM90_TMA_LOADENS4_14ComposedLayoutINS4_7SwizzleILi2ELi4ELi3EEENS4_18smem_ptr_flag_bitsILi8EEENSU_INS5_IJSH_SI_EEENS5_IJSI_SC_EEEEEEEvNS4_8identityENS4_23SM90_TMA_LOAD_MULTICASTES1A_vS1B_EENS_8epilogue10collective6detail29Sm90TmaWarpSpecializedAdapterINS1F_15DefaultEpilogueISK_SL_SL_NS1E_6thread17LinearCombinationISK_Li1EffLNS1J_9ScaleType4KindE0ELNS_15FloatRoundStyleE2ESK_EENS1_15EpilogueDefaultEEEEEvvEEEEvNT_6ParamsE:
        .type           _ZN7cutlass13device_kernelINS_4gemm6kernel13GemmUniversalIN4cute5tupleIJiiiiEEENS1_10collective13CollectiveMmaINS1_37MainloopSm90TmaGmmaWarpSpecializedFP8ILi18ENS5_IJNS4_1CILi2EEENSA_ILi1EEESC_EEENS1_35KernelTmaWarpSpecializedCooperativeEEENS5_IJNSA_ILi192EEENSA_ILi8EEENSA_ILi64EEEEEENS_12float_e4m3_tENS5_IJlSC_lEEESK_SL_NS4_8TiledMMAINS4_8MMA_AtomIJNS4_4SM904GMMA29MMA_64x8x32_F32E4M3E4M3_SS_TNILNSP_7ScaleInE1ELSR_1EEEEEENS4_6LayoutISD_NS5_IJSC_NSA_ILi0EEESV_EEEEENS5_IJNS4_10UnderscoreESY_SY_EEEEENS4_13SM90_TMA_LOADENS4_14ComposedLayoutINS4_7SwizzleILi2ELi4ELi3EEENS4_18smem_ptr_flag_bitsILi8EEENSU_INS5_IJSH_SI_EEENS5_IJSI_SC_EEEEEEEvNS4_8identityENS4_23SM90_TMA_LOAD_MULTICASTES1A_vS1B_EENS_8epilogue10collective6detail29Sm90TmaWarpSpecializedAdapterINS1F_15DefaultEpilogueISK_SL_SL_NS1E_6thread17LinearCombinationISK_Li1EffLNS1J_9ScaleType4KindE0ELNS_15FloatRoundStyleE2ESK_EENS1_15EpilogueDefaultEEEEEvvEEEEvNT_6ParamsE,@function
        .size           _ZN7cutlass13device_kernelINS_4gemm6kernel13GemmUniversalIN4cute5tupleIJiiiiEEENS1_10collective13CollectiveMmaINS1_37MainloopSm90TmaGmmaWarpSpecializedFP8ILi18ENS5_IJNS4_1CILi2EEENSA_ILi1EEESC_EEENS1_35KernelTmaWarpSpecializedCooperativeEEENS5_IJNSA_ILi192EEENSA_ILi8EEENSA_ILi64EEEEEENS_12float_e4m3_tENS5_IJlSC_lEEESK_SL_NS4_8TiledMMAINS4_8MMA_AtomIJNS4_4SM904GMMA29MMA_64x8x32_F32E4M3E4M3_SS_TNILNSP_7ScaleInE1ELSR_1EEEEEENS4_6LayoutISD_NS5_IJSC_NSA_ILi0EEESV_EEEEENS5_IJNS4_10UnderscoreESY_SY_EEEEENS4_13SM90_TMA_LOADENS4_14ComposedLayoutINS4_7SwizzleILi2ELi4ELi3EEENS4_18smem_ptr_flag_bitsILi8EEENSU_INS5_IJSH_SI_EEENS5_IJSI_SC_EEEEEEEvNS4_8identityENS4_23SM90_TMA_LOAD_MULTICASTES1A_vS1B_EENS_8epilogue10collective6detail29Sm90TmaWarpSpecializedAdapterINS1F_15DefaultEpilogueISK_SL_SL_NS1E_6thread17LinearCombinationISK_Li1EffLNS1J_9ScaleType4KindE0ELNS_15FloatRoundStyleE2ESK_EENS1_15EpilogueDefaultEEEEEvvEEEEvNT_6ParamsE,(.L_x_123 - _ZN7cutlass13device_kernelINS_4gemm6kernel13GemmUniversalIN4cute5tupleIJiiiiEEENS1_10collective13CollectiveMmaINS1_37MainloopSm90TmaGmmaWarpSpecializedFP8ILi18ENS5_IJNS4_1CILi2EEENSA_ILi1EEESC_EEENS1_35KernelTmaWarpSpecializedCooperativeEEENS5_IJNSA_ILi192EEENSA_ILi8EEENSA_ILi64EEEEEENS_12float_e4m3_tENS5_IJlSC_lEEESK_SL_NS4_8TiledMMAINS4_8MMA_AtomIJNS4_4SM904GMMA29MMA_64x8x32_F32E4M3E4M3_SS_TNILNSP_7ScaleInE1ELSR_1EEEEEENS4_6LayoutISD_NS5_IJSC_NSA_ILi0EEESV_EEEEENS5_IJNS4_10UnderscoreESY_SY_EEEEENS4_13SM90_TMA_LOADENS4_14ComposedLayoutINS4_7SwizzleILi2ELi4ELi3EEENS4_18smem_ptr_flag_bitsILi8EEENSU_INS5_IJSH_SI_EEENS5_IJSI_SC_EEEEEEEvNS4_8identityENS4_23SM90_TMA_LOAD_MULTICASTES1A_vS1B_EENS_8epilogue10collective6detail29Sm90TmaWarpSpecializedAdapterINS1F_15DefaultEpilogueISK_SL_SL_NS1E_6thread17LinearCombinationISK_Li1EffLNS1J_9ScaleType4KindE0ELNS_15FloatRoundStyleE2ESK_EENS1_15EpilogueDefaultEEEEEvvEEEEvNT_6ParamsE)
        .other          _ZN7cutlass13device_kernelINS_4gemm6kernel13GemmUniversalIN4cute5tupleIJiiiiEEENS1_10collective13CollectiveMmaINS1_37MainloopSm90TmaGmmaWarpSpecializedFP8ILi18ENS5_IJNS4_1CILi2EEENSA_ILi1EEESC_EEENS1_35KernelTmaWarpSpecializedCooperativeEEENS5_IJNSA_ILi192EEENSA_ILi8EEENSA_ILi64EEEEEENS_12float_e4m3_tENS5_IJlSC_lEEESK_SL_NS4_8TiledMMAINS4_8MMA_AtomIJNS4_4SM904GMMA29MMA_64x8x32_F32E4M3E4M3_SS_TNILNSP_7ScaleInE1ELSR_1EEEEEENS4_6LayoutISD_NS5_IJSC_NSA_ILi0EEESV_EEEEENS5_IJNS4_10UnderscoreESY_SY_EEEEENS4_13SM90_TMA_LOADENS4_14ComposedLayoutINS4_7SwizzleILi2ELi4ELi3EEENS4_18smem_ptr_flag_bitsILi8EEENSU_INS5_IJSH_SI_EEENS5_IJSI_SC_EEEEEEEvNS4_8identityENS4_23SM90_TMA_LOAD_MULTICASTES1A_vS1B_EENS_8epilogue10collective6detail29Sm90TmaWarpSpecializedAdapterINS1F_15DefaultEpilogueISK_SL_SL_NS1E_6thread17LinearCombinationISK_Li1EffLNS1J_9ScaleType4KindE0ELNS_15FloatRoundStyleE2ESK_EENS1_15EpilogueDefaultEEEEEvvEEEEvNT_6ParamsE,@"STO_CUDA_ENTRY STV_DEFAULT"
_ZN7cutlass13device_kernelINS_4gemm6kernel13GemmUniversalIN4cute5tupleIJiiiiEEENS1_10collective13CollectiveMmaINS1_37MainloopSm90TmaGmmaWarpSpecializedFP8ILi18ENS5_IJNS4_1CILi2EEENSA_ILi1EEESC_EEENS1_35KernelTmaWarpSpecializedCooperativeEEENS5_IJNSA_ILi192EEENSA_ILi8EEENSA_ILi64EEEEEENS_12float_e4m3_tENS5_IJlSC_lEEESK_SL_NS4_8TiledMMAINS4_8MMA_AtomIJNS4_4SM904GMMA29MMA_64x8x32_F32E4M3E4M3_SS_TNILNSP_7ScaleInE1ELSR_1EEEEEENS4_6LayoutISD_NS5_IJSC_NSA_ILi0EEESV_EEEEENS5_IJNS4_10UnderscoreESY_SY_EEEEENS4_13SM90_TMA_LOADENS4_14ComposedLayoutINS4_7SwizzleILi2ELi4ELi3EEENS4_18smem_ptr_flag_bitsILi8EEENSU_INS5_IJSH_SI_EEENS5_IJSI_SC_EEEEEEEvNS4_8identityENS4_23SM90_TMA_LOAD_MULTICASTES1A_vS1B_EENS_8epilogue10collective6detail29Sm90TmaWarpSpecializedAdapterINS1F_15DefaultEpilogueISK_SL_SL_NS1E_6thread17LinearCombinationISK_Li1EffLNS1J_9ScaleType4KindE0ELNS_15FloatRoundStyleE2ESK_EENS1_15EpilogueDefaultEEEEEvvEEEEvNT_6ParamsE:
[----:B------:R-:W-:Y:S01]  /*0000*/  LDC R1, c[0x0][0x28] ;  /* 0x00000a00ff017b82 */ /* 0x000fe20000000800 */
[----:B------:R-:W0:Y:S01]  /*0010*/  S2R R0, SR_TID.X ;  /* 0x0000000000007919 */ /* 0x000e220000002100 */
[----:B------:R-:W-:Y:S01]  /*0020*/  ELECT P0, URZ, PT ;  /* 0x00000000003f782f */ /* 0x000fe20003800000 */
[----:B------:R-:W-:Y:S01]  /*0030*/  BSSY B0, `(.L_x_0) ;  /* 0x000000f000007945 */ /* 0x000fe20003800000 */
[--C-:B0-----:R-:W-:Y:S02]  /*0040*/  SHF.R.U32.HI R2, RZ, 0x5, R0.reuse ;  /* 0x00000005ff027819 */ /* 0x101fe40000011600 */
[----:B------:R-:W-:-:S03]  /*0050*/  SHF.R.U32.HI R4, RZ, 0x7, R0 ;  /* 0x00000007ff047819 */ /* 0x000fc60000011600 */
[----:B------:R-:W0:Y:S04]  /*0060*/  SHFL.IDX PT, R3, R2, RZ, 0x1f ;  /* 0x00001fff02037589 */ /* 0x000e2800000e0000 */
[----:B------:R1:W2:Y:S01]  /*0070*/  SHFL.IDX PT, R5, R4, RZ, 0x1f ;  /* 0x00001fff04057589 */ /* 0x0002a200000e0000 */
[----:B0-----:R-:W-:-:S13]  /*0080*/  ISETP.NE.OR P0, PT, R3, RZ, !P0 ;  /* 0x000000ff0300720c */ /* 0x001fda0004705670 */
[----:B-12---:R-:W-:Y:S05]  /*0090*/  @P0 BRA `(.L_x_1) ;  /* 0x0000000000200947 */ /* 0x006fea0003800000 */
[----:B------:R-:W-:Y:S02]  /*00a0*/  ULDC.64 UR4, c[0x0][0x198] ;  /* 0x0000660000047ab9 */ /* 0x000fe40000000a00 */
[----:B------:R-:W-:Y:S02]  /*00b0*/  UIADD3 UR6, UP0, UR4, 0xf0, URZ ;  /* 0x000000f004067890 */ /* 0x000fe4000ff1e03f */
[----:B------:R-:W-:Y:S02]  /*00c0*/  UIADD3 UR4, UP1, UR4, 0x1f0, URZ ;  /* 0x000001f004047890 */ /* 0x000fe4000ff3e03f */
[----:B------:R-:W-:Y:S02]  /*00d0*/  UIADD3.X UR7, URZ, UR5, URZ, UP0, !UPT ;  /* 0x000000053f077290 */ /* 0x000fe400087fe43f */
[----:B------:R-:W-:-:S07]  /*00e0*/  UIADD3.X UR5, URZ, UR5, URZ, UP1, !UPT ;  /* 0x000000053f057290 */ /* 0x000fce0008ffe43f */
[----:B------:R0:W-:Y:S02]  /*00f0*/  UTMACCTL.PF [UR6] ;  /* 0x00000000060079b9 */ /* 0x0001e40008040000 */
[----:B------:R0:W-:Y:S02]  /*0100*/  UTMACCTL.PF [UR4] ;  /* 0x00000000040079b9 */ /* 0x0001e40008040000 */
[----:B0-----:R-:W-:Y:S01]  /*0110*/  NOP ;  /* 0x0000000000007918 */ /* 0x001fe20000000000 */
.L_x_1:
[----:B------:R-:W-:Y:S05]  /*0120*/  BSYNC B0 ;  /* 0x0000000000007941 */ /* 0x000fea0003800000 */
.L_x_0:
[----:B------:R-:W0:Y:S02]  /*0130*/  SHFL.IDX PT, R6, R2, RZ, 0x1f ;  /* 0x00001fff02067589 */ /* 0x000e2400000e0000 */
[----:B0-----:R-:W-:-:S13]  /*0140*/  ISETP.NE.AND P0, PT, R6, RZ, PT ;  /* 0x000000ff0600720c */ /* 0x001fda0003f05270 */
[----:B------:R-:W-:Y:S05]  /*0150*/  @P0 BRA `(.L_x_2) ;  /* 0x0000000000d40947 */ /* 0x000fea0003800000 */
[----:B------:R-:W-:Y:S01]  /*0160*/  ELECT P0, URZ, PT ;  /* 0x00000000003f782f */ /* 0x000fe20003800000 */
[----:B------:R-:W-:-:S12]  /*0170*/  BSSY B0, `(.L_x_2) ;  /* 0x0000033000007945 */ /* 0x000fd80003800000 */
[----:B------:R-:W-:Y:S05]  /*0180*/  @!P0 BRA `(.L_x_3) ;  /* 0x0000000000c48947 */ /* 0x000fea0003800000 */
[----:B------:R-:W0:Y:S01]  /*0190*/  S2UR UR8, SR_CgaCtaId ;  /* 0x00000000000879c3 */ /* 0x000e220000008800 */
[----:B------:R-:W-:Y:S01]  /*01a0*/  UMOV UR4, 0x400 ;  /* 0x0000040000047882 */ /* 0x000fe20000000000 */
[----:B------:R-:W-:Y:S01]  /*01b0*/  UMOV UR5, 0x1 ;  /* 0x0000000100057882 */ /* 0x000fe20000000000 */
[----:B------:R-:W-:Y:S02]  /*01c0*/  UMOV UR6, 0x4 ;  /* 0x0000000400067882 */ /* 0x000fe40000000000 */
[----:B------:R-:W-:-:S04]  /*01d0*/  UIADD3 UR6, -UR6, 0x100000, URZ ;  /* 0x0010000006067890 */ /* 0x000fc8000fffe13f */
[----:B------:R-:W-:Y:S02]  /*01e0*/  USHF.L.U32 UR7, UR6, 0xb, URZ ;  /* 0x0000000b06077899 */ /* 0x000fe4000800063f */
[----:B------:R-:W-:Y:S02]  /*01f0*/  USHF.L.U32 UR6, UR6, 0x1, URZ ;  /* 0x0000000106067899 */ /* 0x000fe4000800063f */
[----:B0-----:R-:W-:Y:S02]  /*0200*/  ULEA UR8, UR8, UR4, 0x18 ;  /* 0x0000000408087291 */ /* 0x001fe4000f8ec03f */
[----:B------:R-:W-:-:S04]  /*0210*/  UIADD3 UR4, -UR5, 0x100000, URZ ;  /* 0x0010000005047890 */ /* 0x000fc8000fffe13f */
[----:B------:R-:W-:Y:S02]  /*0220*/  USHF.L.U32 UR5, UR4, 0xb, URZ ;  /* 0x0000000b04057899 */ /* 0x000fe4000800063f */
[----:B------:R-:W-:Y:S01]  /*0230*/  USHF.L.U32 UR4, UR4, 0x1, URZ ;  /* 0x0000000104047899 */ /* 0x000fe2000800063f */
[----:B------:R-:W0:Y:S11]  /*0240*/  FENCE.VIEW.ASYNC.S ;  /* 0x00000000000073c6 */ /* 0x000e360000000000 */
[----:B0-----:R0:W1:Y:S01]  /*0250*/  SYNCS.EXCH.64 URZ, [UR8], UR4 ;  /* 0x00000004083f75b2 */ /* 0x0010620008000100 */
[----:B------:R0:W2:Y:S01]  /*0260*/  SYNCS.EXCH.64 URZ, [UR8+0x90], UR6 ;  /* 0x00009006083f75b2 */ /* 0x0000a20008000100 */
[----:B------:R0:W3:Y:S01]  /*0270*/  SYNCS.EXCH.64 URZ, [UR8+0x8], UR4 ;  /* 0x00000804083f75b2 */ /* 0x0000e20008000100 */
[----:B------:R0:W4:Y:S01]  /*0280*/  SYNCS.EXCH.64 URZ, [UR8+0x98], UR6 ;  /* 0x00009806083f75b2 */ /* 0x0001220008000100 */
[----:B------:R0:W0:Y:S01]  /*0290*/  SYNCS.EXCH.64 URZ, [UR8+0x10], UR4 ;  /* 0x00001004083f75b2 */ /* 0x0000220008000100 */
        /* <DEDUP_REMOVED lines=31> */
[----:B-1234-:R-:W-:Y:S01]  /*0490*/  NOP ;  /* 0x0000000000007918 */ /* 0x01efe20000000000 */
.L_x_3:
[----:B0-----:R-:W-:Y:S05]  /*04a0*/  BSYNC B0 ;  /* 0x0000000000007941 */ /* 0x001fea0003800000 */
.L_x_2:
[----:B------:R-:W-:Y:S01]  /*04b0*/  SHF.R.S32.HI R7, RZ, 0x1f, R0 ;  /* 0x0000001fff077819 */ /* 0x000fe20000011400 */
[----:B------:R-:W0:Y:S01]  /*04c0*/  SHFL.IDX PT, R2, R2, RZ, 0x1f ;  /* 0x00001fff02027589 */ /* 0x000e2200000e0000 */
[----:B------:R-:W1:Y:S01]  /*04d0*/  S2UR UR8, SR_CTAID.X ;  /* 0x00000000000879c3 */ /* 0x000e620000002500 */
[----:B------:R-:W-:Y:S02]  /*04e0*/  ELECT P0, URZ, PT ;  /* 0x00000000003f782f */ /* 0x000fe40003800000 */
[----:B------:R-:W-:Y:S01]  /*04f0*/  LEA.HI R7, R7, R0, RZ, 0x7 ;  /* 0x0000000007077211 */ /* 0x000fe200078f38ff */
[----:B------:R-:W2:Y:S01]  /*0500*/  S2R R4, SR_CTAID.Y ;  /* 0x0000000000047919 */ /* 0x000ea20000002600 */
[----:B------:R-:W-:Y:S01]  /*0510*/  SHF.R.S32.HI R11, RZ, 0x1f, R6 ;  /* 0x0000001fff0b7819 */ /* 0x000fe20000011406 */
[----:B------:R-:W-:Y:S01]  /*0520*/  ULDC UR4, c[0x0][0x150] ;  /* 0x0000540000047ab9 */ /* 0x000fe20000000800 */
[----:B------:R-:W-:Y:S01]  /*0530*/  LOP3.LUT R7, R7, 0xffffff80, RZ, 0xc0, !PT ;  /* 0xffffff8007077812 */ /* 0x000fe200078ec0ff */
[----:B------:R-:W-:Y:S01]  /*0540*/  VIADD R16, R5, 0xffffffff ;  /* 0xffffffff05107836 */ /* 0x000fe20000000000 */
[----:B------:R-:W-:Y:S01]  /*0550*/  LEA.HI R11, R11, R6, RZ, 0x2 ;  /* 0x000000060b0b7211 */ /* 0x000fe200078f10ff */
[----:B------:R-:W3:Y:S01]  /*0560*/  LDC R10, c[0x0][0x144] ;  /* 0x00005100ff0a7b82 */ /* 0x000ee20000000800 */
[----:B------:R-:W-:Y:S01]  /*0570*/  NOP ;  /* 0x0000000000007918 */ /* 0x000fe20000000000 */
[----:B------:R-:W-:Y:S01]  /*0580*/  IMAD.IADD R7, R0, 0x1, -R7 ;  /* 0x0000000100077824 */ /* 0x000fe200078e0a07 */
[----:B------:R-:W-:Y:S01]  /*0590*/  LOP3.LUT R11, R11, 0x3ffffffc, RZ, 0xc0, !PT ;  /* 0x3ffffffc0b0b7812 */ /* 0x000fe200078ec0ff */
[----:B------:R-:W-:Y:S01]  /*05a0*/  NOP ;  /* 0x0000000000007918 */ /* 0x000fe20000000000 */
[----:B------:R-:W-:-:S02]  /*05b0*/  ISETP.GE.U32.AND P6, PT, R16, 0x2, PT ;  /* 0x000000021000780c */ /* 0x000fc40003fc6070 */
[----:B------:R-:W-:Y:S01]  /*05c0*/  SHF.R.S32.HI R8, RZ, 0x1f, R7 ;  /* 0x0000001fff087819 */ /* 0x000fe20000011407 */
[----:B------:R-:W-:Y:S01]  /*05d0*/  IMAD.IADD R6, R6, 0x1, -R11 ;  /* 0x0000000106067824 */ /* 0x000fe200078e0a0b */
[----:B------:R-:W4:Y:S01]  /*05e0*/  LDC R13, c[0x0][0x140] ;  /* 0x00005000ff0d7b82 */ /* 0x000f220000000800 */
[----:B------:R-:W-:Y:S02]  /*05f0*/  ISETP.NE.AND P4, PT, R5, RZ, PT ;  /* 0x000000ff0500720c */ /* 0x000fe40003f85270 */
[----:B------:R-:W-:Y:S02]  /*0600*/  LEA.HI R8, R8, R7, RZ, 0x3 ;  /* 0x0000000708087211 */ /* 0x000fe400078f18ff */
[----:B0-----:R-:W-:Y:S02]  /*0610*/  ISETP.NE.OR P0, PT, R2, RZ, !P0 ;  /* 0x000000ff0200720c */ /* 0x001fe40004705670 */
[--C-:B------:R-:W-:Y:S01]  /*0620*/  SHF.R.S32.HI R2, RZ, 0x3, R8.reuse ;  /* 0x00000003ff027819 */ /* 0x100fe20000011408 */
[----:B------:R-:W0:Y:S01]  /*0630*/  LDC R11, c[0x0][0x148] ;  /* 0x00005200ff0b7b82 */ /* 0x000e220000000800 */
[----:B------:R-:W-:-:S02]  /*0640*/  SHF.R.S32.HI R9, RZ, 0x1f, R8 ;  /* 0x0000001fff097819 */ /* 0x000fc40000011408 */
[----:B-1----:R-:W-:Y:S02]  /*0650*/  I2FP.F32.U32 R8, UR8 ;  /* 0x0000000800087c45 */ /* 0x002fe40008201000 */
[----:B------:R-:W-:-:S03]  /*0660*/  LEA.HI R9, R9, R2, RZ, 0x2 ;  /* 0x0000000209097211 */ /* 0x000fc600078f10ff */
[----:B------:R-:W-:Y:S01]  /*0670*/  FMUL R8, R8, UR4 ;  /* 0x0000000408087c20 */ /* 0x000fe20008400000 */
[----:B------:R-:W-:Y:S01]  /*0680*/  LOP3.LUT R9, R9, 0xfffffffc, RZ, 0xc0, !PT ;  /* 0xfffffffc09097812 */ /* 0x000fe200078ec0ff */
[----:B------:R-:W-:Y:S01]  /*0690*/  VOTEU.ALL UP0, P0 ;  /* 0x00000000003f7886 */ /* 0x000fe20000000000 */
[----:B--2---:R-:W-:Y:S01]  /*06a0*/  I2FP.F32.U32 R12, R4 ;  /* 0x00000004000c7245 */ /* 0x004fe20000201000 */
[----:B------:R-:W-:Y:S01]  /*06b0*/  ULDC UR4, c[0x0][0x154] ;  /* 0x0000550000047ab9 */ /* 0x000fe20000000800 */
[----:B------:R-:W-:Y:S01]  /*06c0*/  VOTEU.ALL UP1, P0 ;  /* 0x00000000003f7886 */ /* 0x000fe20000020000 */
[----:B------:R-:W1:Y:S01]  /*06d0*/  F2I.U32.TRUNC.NTZ R8, R8 ;  /* 0x0000000800087305 */ /* 0x000e62000020f000 */
[----:B------:R-:W-:Y:S01]  /*06e0*/  IMAD.IADD R9, R2, 0x1, -R9 ;  /* 0x0000000102097824 */ /* 0x000fe200078e0a09 */
[----:B------:R-:W2:Y:S01]  /*06f0*/  @!UP0 S2UR UR7, SR_CgaCtaId ;  /* 0x00000000000789c3 */ /* 0x000ea20000008800 */
[----:B------:R-:W-:Y:S01]  /*0700*/  FMUL R12, R12, UR4 ;  /* 0x000000040c0c7c20 */ /* 0x000fe20008400000 */
[----:B------:R-:W-:Y:S01]  /*0710*/  UMOV UR4, 0x20 ;  /* 0x0000002000047882 */ /* 0x000fe20000000000 */
[----:B------:R-:W-:Y:S01]  /*0720*/  IMAD R6, R6, 0x4, R9 ;  /* 0x0000000406067824 */ /* 0x000fe200078e0209 */
[----:B------:R-:W-:Y:S01]  /*0730*/  @!UP0 UMOV UR6, 0x400 ;  /* 0x0000040000068882 */ /* 0x000fe20000000000 */
[----:B------:R-:W-:-:S04]  /*0740*/  @!UP0 UIADD3 UR4, -UR4, 0x100000, URZ ;  /* 0x0010000004048890 */ /* 0x000fc8000fffe13f */
[----:B------:R-:W-:Y:S02]  /*0750*/  @!UP0 USHF.L.U32 UR5, UR4, 0xb, URZ ;  /* 0x0000000b04058899 */ /* 0x000fe4000800063f */
[----:B------:R-:W-:Y:S01]  /*0760*/  @!UP0 USHF.L.U32 UR4, UR4, 0x1, URZ ;  /* 0x0000000104048899 */ /* 0x000fe2000800063f */
[----:B----4-:R-:W-:Y:S01]  /*0770*/  ISETP.EQ.U32.AND P2, PT, R13, 0x1, PT ;  /* 0x000000010d00780c */ /* 0x010fe20003f42070 */
[----:B------:R-:W4:Y:S01]  /*0780*/  F2I.U32.TRUNC.NTZ R12, R12 ;  /* 0x0000000c000c7305 */ /* 0x000f22000020f000 */
[----:B------:R-:W-:-:S04]  /*0790*/  LEA.HI R2, R6, R6, RZ, 0x1 ;  /* 0x0000000606027211 */ /* 0x000fc800078f08ff */
[----:B------:R-:W-:Y:S01]  /*07a0*/  LOP3.LUT R9, R2, 0xfffffffe, RZ, 0xc0, !PT ;  /* 0xfffffffe02097812 */ /* 0x000fe200078ec0ff */
[----:B-1----:R-:W-:Y:S01]  /*07b0*/  IMAD.MOV R15, RZ, RZ, -R8 ;  /* 0x000000ffff0f7224 */ /* 0x002fe200078e0a08 */
[----:B------:R-:W-:-:S03]  /*07c0*/  SHF.R.S32.HI R2, RZ, 0x1f, R3 ;  /* 0x0000001fff027819 */ /* 0x000fc60000011403 */
[----:B---3--:R-:W-:Y:S01]  /*07d0*/  IMAD R10, R10, R15, UR8 ;  /* 0x000000080a0a7e24 */ /* 0x008fe2000f8e020f */
[----:B------:R-:W-:Y:S01]  /*07e0*/  LEA.HI R2, R2, R3, RZ, 0x2 ;  /* 0x0000000302027211 */ /* 0x000fe200078f10ff */
[----:B------:R-:W-:-:S03]  /*07f0*/  IMAD.IADD R9, R6, 0x1, -R9 ;  /* 0x0000000106097824 */ /* 0x000fc600078e0a09 */
[----:B------:R-:W-:Y:S01]  /*0800*/  LOP3.LUT R2, R2, 0xfffffffc, RZ, 0xc0, !PT ;  /* 0xfffffffc02027812 */ /* 0x000fe200078ec0ff */
[----:B----4-:R-:W-:Y:S01]  /*0810*/  IMAD.MOV R20, RZ, RZ, -R12 ;  /* 0x000000ffff147224 */ /* 0x010fe200078e0a0c */
[----:B------:R-:W-:Y:S01]  /*0820*/  ISETP.NE.AND P3, PT, R9, R10, PT ;  /* 0x0000000a0900720c */ /* 0x000fe20003f65270 */
[C---:B------:R-:W-:Y:S01]  /*0830*/  IMAD.SHL.U32 R9, R6.reuse, 0x4, RZ ;  /* 0x0000000406097824 */ /* 0x040fe200078e00ff */
[----:B--2---:R-:W-:Y:S01]  /*0840*/  @!UP0 ULEA UR6, UR7, UR6, 0x18 ;  /* 0x0000000607068291 */ /* 0x004fe2000f8ec03f */
[----:B------:R-:W-:Y:S01]  /*0850*/  IMAD.IADD R2, R3, 0x1, -R2 ;  /* 0x0000000103027824 */ /* 0x000fe200078e0a02 */
[----:B------:R-:W-:Y:S01]  /*0860*/  VOTEU.ALL UP0, P0 ;  /* 0x00000000003f7886 */ /* 0x000fe20000000000 */
[----:B------:R-:W-:Y:S01]  /*0870*/  LOP3.LUT P0, RZ, R7, 0x7, RZ, 0xc0, !PT ;  /* 0x0000000707ff7812 */ /* 0x000fe2000780c0ff */
[----:B------:R-:W-:Y:S01]  /*0880*/  IMAD.MOV.U32 R7, RZ, RZ, 0x1 ;  /* 0x00000001ff077424 */ /* 0x000fe200078e00ff */
[----:B------:R-:W-:Y:S01]  /*0890*/  LOP3.LUT R3, R6, 0xc, R9, 0x78, !PT ;  /* 0x0000000c06037812 */ /* 0x000fe200078e7809 */
[----:B0-----:R-:W-:Y:S01]  /*08a0*/  IMAD R9, R11, R20, R4 ;  /* 0x000000140b097224 */ /* 0x001fe200078e0204 */
[----:B------:R-:W-:-:S02]  /*08b0*/  ISETP.NE.AND P1, PT, R2, 0x3, PT ;  /* 0x000000030200780c */ /* 0x000fc40003f25270 */
[C---:B------:R-:W-:Y:S02]  /*08c0*/  ISETP.LT.U32.AND P0, PT, R3.reuse, 0x2, !P0 ;  /* 0x000000020300780c */ /* 0x040fe40004701070 */
[----:B------:R-:W-:Y:S01]  /*08d0*/  @P3 LEA.HI R6, R3, R3, RZ, 0x1 ;  /* 0x0000000303063211 */ /* 0x000fe200078f08ff */
[----:B------:R-:W0:Y:S02]  /*08e0*/  FENCE.VIEW.ASYNC.S ;  /* 0x00000000000073c6 */ /* 0x000e240000000000 */
[----:B0-----:R0:W1:Y:S01]  /*08f0*/  @!UP0 SYNCS.EXCH.64 URZ, [UR6+0x130], UR4 ;  /* 0x00013004063f85b2 */ /* 0x0010620008000100 */
[----:B------:R-:W-:Y:S02]  /*0900*/  ISETP.EQ.OR P1, PT, R2, RZ, !P1 ;  /* 0x000000ff0200720c */ /* 0x000fe40004f22670 */
[----:B------:R-:W-:Y:S02]  /*0910*/  @P3 SHF.R.S32.HI R6, RZ, 0x1, R6 ;  /* 0x00000001ff063819 */ /* 0x000fe40000011406 */
[----:B------:R-:W-:-:S02]  /*0920*/  ISETP.EQ.AND P1, PT, R5, RZ, P1 ;  /* 0x000000ff0500720c */ /* 0x000fc40000f22270 */
[----:B------:R-:W-:Y:S02]  /*0930*/  @P3 ISETP.NE.AND P5, PT, R6, R9, PT ;  /* 0x000000090600320c */ /* 0x000fe40003fa5270 */
[----:B------:R-:W-:Y:S02]  /*0940*/  SEL R8, RZ, 0x1, !P0 ;  /* 0x00000001ff087807 */ /* 0x000fe40004000000 */
[----:B------:R-:W-:Y:S02]  /*0950*/  @P3 SEL R7, RZ, 0x1, P5 ;  /* 0x00000001ff073807 */ /* 0x000fe40002800000 */
[----:B------:R-:W-:Y:S02]  /*0960*/  SEL R6, RZ, 0x1, !P1 ;  /* 0x00000001ff067807 */ /* 0x000fe40004800000 */
[----:B------:R-:W-:Y:S01]  /*0970*/  LOP3.LUT R7, R7, R8, RZ, 0xc0, !PT ;  /* 0x0000000807077212 */ /* 0x000fe200078ec0ff */
[----:B------:R0:W2:Y:S01]  /*0980*/  @!UP1 SYNCS.EXCH.64 URZ, [UR6+0x138], UR4 ;  /* 0x00013804063f95b2 */ /* 0x0000a20008000100 */
[----:B------:R-:W-:Y:S01]  /*0990*/  SEL R6, R6, 0x2, P6 ;  /* 0x0000000206067807 */ /* 0x000fe20003000000 */
[----:B------:R-:W-:Y:S01]  /*09a0*/  NOP ;  /* 0x0000000000007918 */ /* 0x000fe20000000000 */
[----:B------:R-:W-:Y:S05]  /*09b0*/  @!P2 BRA `(.L_x_4) ;  /* 0x000000000008a947 */ /* 0x000fea0003800000 */
[----:B-12---:R-:W-:Y:S01]  /*09c0*/  UCGABAR_ARV ;  /* 0x00000000000079c7 */ /* 0x006fe20008000000 */
[----:B------:R-:W-:Y:S05]  /*09d0*/  BRA `(.L_x_5) ;  /* 0x0000000000047947 */ /* 0x000fea0003800000 */
.L_x_4:
[----:B-12---:R-:W-:Y:S01]  /*09e0*/  NOP ;  /* 0x0000000000007918 */ /* 0x006fe20000000000 */
.L_x_5:
[----:B------:R-:W1:Y:S01]  /*09f0*/  LDC R5, c[0x0][0x65c] ;  /* 0x00019700ff057b82 */ /* 0x000e620000000800 */
[----:B------:R-:W-:Y:S02]  /*0a00*/  IMAD.U32 R8, RZ, RZ, UR8 ;  /* 0x00000008ff087e24 */ /* 0x000fe4000f8e00ff */
[----:B------:R-:W-:Y:S01]  /*0a10*/  IMAD.MOV.U32 R9, RZ, RZ, RZ ;  /* 0x000000ffff097224 */ /* 0x000fe200078e00ff */
[----:B-1----:R-:W-:-:S13]  /*0a20*/  ISETP.NE.AND P3, PT, R5, 0x1, PT ;  /* 0x000000010500780c */ /* 0x002fda0003f65270 */
[----:B------:R-:W1:Y:S01]  /*0a30*/  @P3 LDC R15, c[0x0][0x10] ;  /* 0x00000400ff0f3b82 */ /* 0x000e620000000800 */
[----:B------:R-:W-:Y:S02]  /*0a40*/  @P3 IMAD.MOV.U32 R5, RZ, RZ, RZ ;  /* 0x000000ffff053224 */ /* 0x000fe400078e00ff */
[----:B------:R-:W-:-:S05]  /*0a50*/  @P3 IMAD.MOV.U32 R17, RZ, RZ, RZ ;  /* 0x000000ffff113224 */ /* 0x000fca00078e00ff */
[----:B------:R-:W2:Y:S01]  /*0a60*/  @!P3 LDC R13, c[0x0][0xc] ;  /* 0x00000300ff0dbb82 */ /* 0x000ea20000000800 */
[----:B-1----:R-:W-:-:S04]  /*0a70*/  @P3 IMAD.WIDE.U32 R14, R15, UR8, R4 ;  /* 0x000000080f0e3c25 */ /* 0x002fc8000f8e0004 */
[----:B--2---:R-:W-:-:S04]  /*0a80*/  @!P3 IMAD.WIDE.U32 R12, R4, R13, R8 ;  /* 0x0000000d040cb225 */ /* 0x004fc800078e0008 */
[----:B------:R-:W-:Y:S02]  /*0a90*/  @P3 IMAD.MOV.U32 R8, RZ, RZ, R14 ;  /* 0x000000ffff083224 */ /* 0x000fe400078e000e */
[----:B------:R-:W-:Y:S02]  /*0aa0*/  @P3 IMAD.IADD R9, R15, 0x1, R17 ;  /* 0x000000010f093824 */ /* 0x000fe400078e0211 */
[----:B------:R-:W-:Y:S02]  /*0ab0*/  @!P3 IMAD.MOV.U32 R8, RZ, RZ, R12 ;  /* 0x000000ffff08b224 */ /* 0x000fe400078e000c */
[----:B------:R-:W-:Y:S01]  /*0ac0*/  @!P3 IMAD.MOV.U32 R9, RZ, RZ, R13 ;  /* 0x000000ffff09b224 */ /* 0x000fe200078e000d */
[----:B------:R-:W-:Y:S06]  /*0ad0*/  @!P2 BRA `(.L_x_6) ;  /* 0x00000000000ca947 */ /* 0x000fec0003800000 */
[----:B------:R-:W-:Y:S01]  /*0ae0*/  UCGABAR_WAIT ;  /* 0x0000000000007dc7 */ /* 0x000fe20008000000 */
[----:B------:R-:W-:Y:S01]  /*0af0*/  CCTL.IVALL ;  /* 0x00000000ff00798f */ /* 0x000fe20002000000 */
[----:B------:R-:W-:Y:S05]  /*0b00*/  BRA `(.L_x_7) ;  /* 0x0000000000047947 */ /* 0x000fea0003800000 */
.L_x_6:
[----:B------:R-:W-:Y:S06]  /*0b10*/  BAR.SYNC.DEFER_BLOCKING 0x0 ;  /* 0x0000000000007b1d */ /* 0x000fec0000010000 */
.L_x_7:
[----:B------:R-:W-:Y:S05]  /*0b20*/  @!P4 BRA `(.L_x_8) ;  /* 0x0000002c0030c947 */ /* 0x000fea0003800000 */
[----:B------:R-:W-:-:S13]  /*0b30*/  ISETP.GT.U32.AND P0, PT, R16, 0x1, PT ;  /* 0x000000011000780c */ /* 0x000fda0003f04070 */
[----:B0-----:R-:W-:Y:S05]  /*0b40*/  @P0 EXIT ;  /* 0x000000000000094d */ /* 0x001fea0003800000 */
[----:B------:R-:W-:Y:S01]  /*0b50*/  ULDC.64 UR4, c[0x0][0x650] ;  /* 0x0001940000047ab9 */ /* 0x000fe20000000a00 */
[----:B------:R-:W-:Y:S01]  /*0b60*/  PRMT R12, RZ, 0x7610, R12 ;  /* 0x00007610ff0c7816 */ /* 0x000fe2000000000c */
[----:B------:R-:W-:Y:S01]  /*0b70*/  IMAD.MOV.U32 R19, RZ, RZ, -0x1 ;  /* 0xffffffffff137424 */ /* 0x000fe200078e00ff */
[----:B------:R-:W-:Y:S01]  /*0b80*/  ISETP.GE.U32.AND P0, PT, R8, UR4, PT ;  /* 0x0000000408007c0c */ /* 0x000fe2000bf06070 */
[----:B------:R-:W-:Y:S02]  /*0b90*/  IMAD.MOV.U32 R14, RZ, RZ, -0x1 ;  /* 0xffffffffff0e7424 */ /* 0x000fe400078e00ff */
[----:B------:R-:W-:Y:S01]  /*0ba0*/  IMAD.MOV.U32 R17, RZ, RZ, -0x1 ;  /* 0xffffffffff117424 */ /* 0x000fe200078e00ff */
[----:B------:R-:W-:-:S13]  /*0bb0*/  ISETP.GE.U32.AND.EX P0, PT, R9, UR5, PT, P0 ;  /* 0x0000000509007c0c */ /* 0x000fda000bf06100 */
[----:B------:R-:W-:Y:S05]  /*0bc0*/  @P0 BRA `(.L_x_9) ;  /* 0x0000000400280947 */ /* 0x000fea0003800000 */
[----:B------:R-:W0:Y:S01]  /*0bd0*/  LDC.64 R22, c[0x0][0x628] ;  /* 0x00018a00ff167b82 */ /* 0x000e220000000a00 */
[----:B------:R-:W-:Y:S02]  /*0be0*/  IMAD.MOV.U32 R12, RZ, RZ, R8 ;  /* 0x000000ffff0c7224 */ /* 0x000fe400078e0008 */
[----:B------:R-:W-:-:S05]  /*0bf0*/  IMAD.MOV.U32 R13, RZ, RZ, R9 ;  /* 0x000000ffff0d7224 */ /* 0x000fca00078e0009 */
[----:B------:R-:W1:Y:S08]  /*0c00*/  LDC R2, c[0x0][0x630] ;  /* 0x00018c00ff027b82 */ /* 0x000e700000000800 */
[----:B------:R-:W2:Y:S01]  /*0c10*/  LDC.64 R24, c[0x0][0x620] ;  /* 0x00018800ff187b82 */ /* 0x000ea20000000a00 */
[----:B0-----:R-:W-:-:S04]  /*0c20*/  ISETP.NE.U32.AND P0, PT, R22, RZ, PT ;  /* 0x000000ff1600720c */ /* 0x001fc80003f05070 */
[----:B------:R-:W-:-:S13]  /*0c30*/  ISETP.NE.AND.EX P0, PT, R23, RZ, PT, P0 ;  /* 0x000000ff1700720c */ /* 0x000fda0003f05300 */
[----:B-12---:R-:W-:Y:S05]  /*0c40*/  @!P0 BRA `(.L_x_10) ;  /* 0x0000000000288947 */ /* 0x006fea0003800000 */
[----:B------:R-:W0:Y:S02]  /*0c50*/  LDC R17, c[0x0][0x634] ;  /* 0x00018d00ff117b82 */ /* 0x000e240000000800 */
[----:B0-----:R-:W-:-:S05]  /*0c60*/  IADD3 R17, P0, R8, R17, RZ ;  /* 0x0000001108117210 */ /* 0x001fca0007f1e0ff */
[----:B------:R-:W-:-:S04]  /*0c70*/  IMAD.X R19, RZ, RZ, R9, P0 ;  /* 0x000000ffff137224 */ /* 0x000fc800000e0609 */
[----:B------:R-:W-:-:S04]  /*0c80*/  IMAD.WIDE.U32 R12, R19, R22, RZ ;  /* 0x00000016130c7225 */ /* 0x000fc800078e00ff */
[----:B------:R-:W-:-:S04]  /*0c90*/  IMAD.WIDE.U32 R14, P0, R17, R23, R12 ;  /* 0x00000017110e7225 */ /* 0x000fc8000780000c */
[----:B------:R-:W-:-:S04]  /*0ca0*/  IMAD.WIDE.U32 R12, R17, R22, RZ ;  /* 0x00000016110c7225 */ /* 0x000fc800078e00ff */
[----:B------:R-:W-:Y:S01]  /*0cb0*/  IMAD.X R17, RZ, RZ, RZ, P0 ;  /* 0x000000ffff117224 */ /* 0x000fe200000e06ff */
[----:B------:R-:W-:Y:S01]  /*0cc0*/  IADD3 RZ, P0, R13, R14, RZ ;  /* 0x0000000e0dff7210 */ /* 0x000fe20007f1e0ff */
[----:B------:R-:W-:-:S04]  /*0cd0*/  IMAD.MOV.U32 R16, RZ, RZ, R15 ;  /* 0x000000ffff107224 */ /* 0x000fc800078e000f */
[----:B------:R-:W-:-:S08]  /*0ce0*/  IMAD.WIDE.U32.X R12, R19, R23, R16, P0 ;  /* 0x00000017130c7225 */ /* 0x000fd000000e0410 */
.L_x_10:
[----:B------:R-:W0:Y:S01]  /*0cf0*/  LDC.64 R26, c[0x0][0x640] ;  /* 0x00019000ff1a7b82 */ /* 0x000e220000000a00 */
[--C-:B------:R-:W-:Y:S01]  /*0d00*/  SHF.R.U64 R28, R12, R2, R13.reuse ;  /* 0x000000020c1c7219 */ /* 0x100fe2000000120d */
[----:B------:R-:W-:Y:S01]  /*0d10*/  IMAD R29, R11, R20, R4 ;  /* 0x000000140b1d7224 */ /* 0x000fe200078e0204 */
[----:B------:R-:W-:Y:S02]  /*0d20*/  SHF.R.U32.HI R2, RZ, R2, R13 ;  /* 0x00000002ff027219 */ /* 0x000fe4000001160d */
[----:B------:R-:W-:-:S03]  /*0d30*/  IADD3 R5, P0, RZ, -R28, RZ ;  /* 0x8000001cff057210 */ /* 0x000fc60007f1e0ff */
[----:B------:R-:W1:Y:S02]  /*0d40*/  LDC R14, c[0x0][0x618] ;  /* 0x00018600ff0e7b82 */ /* 0x000e640000000800 */
[----:B------:R-:W-:-:S04]  /*0d50*/  IMAD.X R13, RZ, RZ, ~R2, P0 ;  /* 0x000000ffff0d7224 */ /* 0x000fc800000e0e02 */
[-C--:B------:R-:W-:Y:S02]  /*0d60*/  IMAD R2, R13, R24.reuse, RZ ;  /* 0x000000180d027224 */ /* 0x080fe400078e02ff */
[----:B------:R-:W2:Y:S01]  /*0d70*/  LDC R18, c[0x0][0x608] ;  /* 0x00018200ff127b82 */ /* 0x000ea20000000800 */
[----:B------:R-:W-:-:S04]  /*0d80*/  IMAD.WIDE.U32 R12, R5, R24, R8 ;  /* 0x00000018050c7225 */ /* 0x000fc800078e0008 */
[----:B------:R-:W-:Y:S02]  /*0d90*/  IMAD R5, R5, R25, R2 ;  /* 0x0000001905057224 */ /* 0x000fe400078e0202 */
[----:B------:R-:W-:Y:S01]  /*0da0*/  IMAD.MOV.U32 R25, RZ, RZ, 0x1 ;  /* 0x00000001ff197424 */ /* 0x000fe200078e00ff */
[----:B------:R-:W3:Y:S01]  /*0db0*/  LDC R22, c[0x0][0x658] ;  /* 0x00019600ff167b82 */ /* 0x000ee20000000800 */
[----:B------:R-:W-:Y:S01]  /*0dc0*/  IMAD.IADD R5, R13, 0x1, R5 ;  /* 0x000000010d057824 */ /* 0x000fe200078e0205 */
[----:B0-----:R-:W-:Y:S01]  /*0dd0*/  ISETP.NE.U32.AND P0, PT, R26, RZ, PT ;  /* 0x000000ff1a00720c */ /* 0x001fe20003f05070 */
[----:B------:R-:W-:-:S03]  /*0de0*/  IMAD.MOV.U32 R13, RZ, RZ, -0x1 ;  /* 0xffffffffff0d7424 */ /* 0x000fc600078e00ff */
[----:B------:R-:W-:Y:S02]  /*0df0*/  ISETP.NE.AND.EX P0, PT, R27, RZ, PT, P0 ;  /* 0x000000ff1b00720c */ /* 0x000fe40003f05300 */
[----:B------:R-:W0:Y:S01]  /*0e00*/  LDC R19, c[0x0][0x600] ;  /* 0x00018000ff137b82 */ /* 0x000e220000000800 */
[-CC-:B-1----:R-:W-:Y:S02]  /*0e10*/  SHF.R.U64 R16, R12, R14.reuse, R5.reuse ;  /* 0x0000000e0c107219 */ /* 0x182fe40000001205 */
[----:B------:R-:W-:-:S05]  /*0e20*/  SHF.R.U32.HI R5, RZ, R14, R5 ;  /* 0x0000000eff057219 */ /* 0x000fca0000011605 */
[----:B------:R-:W1:Y:S01]  /*0e30*/  LDC R21, c[0x0][0x648] ;  /* 0x00019200ff157b82 */ /* 0x000e620000000800 */
[-CC-:B--2---:R-:W-:Y:S02]  /*0e40*/  SHF.R.U64 R30, R16, R18.reuse, R5.reuse ;  /* 0x00000012101e7219 */ /* 0x184fe40000001205 */
[----:B------:R-:W-:-:S05]  /*0e50*/  SHF.R.U32.HI R5, RZ, R18, R5 ;  /* 0x00000012ff057219 */ /* 0x000fca0000011605 */
[----:B------:R-:W2:Y:S01]  /*0e60*/  LDC R23, c[0x0][0x638] ;  /* 0x00018e00ff177b82 */ /* 0x000ea20000000800 */
[-CC-:B---3--:R-:W-:Y:S02]  /*0e70*/  SHF.R.U64 R18, R30, R22.reuse, R5.reuse ;  /* 0x000000161e127219 */ /* 0x188fe40000001205 */
[-C--:B------:R-:W-:Y:S02]  /*0e80*/  SHF.L.U32 R2, R13, R22.reuse, RZ ;  /* 0x000000160d027219 */ /* 0x080fe400000006ff */
[----:B------:R-:W-:Y:S01]  /*0e90*/  SHF.R.U32.HI R5, RZ, R22, R5 ;  /* 0x00000016ff057219 */ /* 0x000fe20000011605 */
[----:B------:R-:W-:Y:S01]  /*0ea0*/  IMAD.MOV.U32 R4, RZ, RZ, R18 ;  /* 0x000000ffff047224 */ /* 0x000fe200078e0012 */
[----:B------:R-:W-:Y:S01]  /*0eb0*/  LOP3.LUT R11, RZ, R2, RZ, 0x33, !PT ;  /* 0x00000002ff0b7212 */ /* 0x000fe200078e33ff */
[----:B------:R-:W3:Y:S01]  /*0ec0*/  LDC R24, c[0x0][0x610] ;  /* 0x00018400ff187b82 */ /* 0x000ee20000000800 */
[----:B------:R-:W-:Y:S05]  /*0ed0*/  @!P0 BRA `(.L_x_11) ;  /* 0x0000000000288947 */ /* 0x000fea0003800000 */
[----:B------:R-:W4:Y:S02]  /*0ee0*/  LDC R15, c[0x0][0x64c] ;  /* 0x00019300ff0f7b82 */ /* 0x000f240000000800 */
[----:B----4-:R-:W-:-:S05]  /*0ef0*/  IADD3 R15, P0, R18, R15, RZ ;  /* 0x0000000f120f7210 */ /* 0x010fca0007f1e0ff */
        /* <DEDUP_REMOVED lines=8> */
.L_x_11:
[----:B-1----:R-:W-:Y:S01]  /*0f80*/  SHF.R.U64 R4, R4, R21, R5 ;  /* 0x0000001504047219 */ /* 0x002fe20000001205 */
[----:B0-----:R-:W-:Y:S01]  /*0f90*/  VIADD R5, R19, 0xffffffff ;  /* 0xffffffff13057836 */ /* 0x001fe20000000000 */
[----:B------:R-:W-:Y:S01]  /*0fa0*/  SHF.L.U32 R2, R25, R22, RZ ;  /* 0x0000001619027219 */ /* 0x000fe200000006ff */
[----:B------:R-:W-:Y:S01]  /*0fb0*/  IMAD.MOV.U32 R17, RZ, RZ, R28 ;  /* 0x000000ffff117224 */ /* 0x000fe200078e001c */
[----:B------:R-:W-:Y:S01]  /*0fc0*/  LOP3.LUT R11, R30, R11, RZ, 0xc0, !PT ;  /* 0x0000000b1e0b7212 */ /* 0x000fe200078ec0ff */
[----:B------:R-:W-:Y:S01]  /*0fd0*/  IMAD.MOV R12, RZ, RZ, -R4 ;  /* 0x000000ffff0c7224 */ /* 0x000fe200078e0a04 */
[----:B------:R-:W-:Y:S02]  /*0fe0*/  SEL R10, R10, R29, !P3 ;  /* 0x0000001d0a0a7207 */ /* 0x000fe40005800000 */
[----:B------:R-:W-:Y:S01]  /*0ff0*/  LOP3.LUT R5, R16, R5, RZ, 0xc0, !PT ;  /* 0x0000000510057212 */ /* 0x000fe200078ec0ff */
[----:B------:R-:W-:Y:S02]  /*1000*/  IMAD R11, R2, R4, R11 ;  /* 0x00000004020b7224 */ /* 0x000fe400078e020b */
[----:B--2---:R-:W-:-:S02]  /*1010*/  IMAD R2, R12, R23, R18 ;  /* 0x000000170c027224 */ /* 0x004fc400078e0212 */
[----:B---3--:R-:W-:Y:S02]  /*1020*/  IMAD R10, R11, R24, R10 ;  /* 0x000000180b0a7224 */ /* 0x008fe400078e020a */
[----:B------:R-:W-:Y:S02]  /*1030*/  IMAD R19, R2, R19, R5 ;  /* 0x0000001302137224 */ /* 0x000fe400078e0205 */
[----:B------:R-:W-:-:S03]  /*1040*/  IMAD.MOV.U32 R12, RZ, RZ, 0x1 ;  /* 0x00000001ff0c7424 */ /* 0x000fc600078e00ff */
[----:B------:R-:W-:Y:S02]  /*1050*/  SEL R14, R19, R10, !P3 ;  /* 0x0000000a130e7207 */ /* 0x000fe40005800000 */
[----:B------:R-:W-:-:S07]  /*1060*/  SEL R19, R10, R19, !P3 ;  /* 0x000000130a137207 */ /* 0x000fce0005800000 */
.L_x_9:
[----:B------:R-:W-:-:S08]  /*1070*/  NOP ;  /* 0x0000000000007918 */ /* 0x000fd00000000000 */
[----:B------:R-:W0:Y:S02]  /*1080*/  USETMAXREG.TRY_ALLOC.CTAPOOL UP0, 0xe8 ;  /* 0x000000e8000079c8 */ /* 0x000e240008000600 */
[----:B0-----:R-:W-:-:S13]  /*1090*/  PLOP3.LUT P0, PT, PT, PT, UP0, 0x80, 0x0 ;  /* 0x000000000000781c */ /* 0x001fda0003f0f008 */
[----:B------:R-:W-:Y:S05]  /*10a0*/  @!P0 BRA `(.L_x_9) ;  /* 0xfffffffc00f08947 */ /* 0x000fea000383ffff */
[----:B------:R-:W-:Y:S01]  /*10b0*/  ULDC.64 UR4, c[0x0][0x598] ;  /* 0x0001660000047ab9 */ /* 0x000fe20000000a00 */
[----:B------:R-:W-:Y:S01]  /*10c0*/  ULDC.64 UR16, c[0x0][0x208] ;  /* 0x0000820000107ab9 */ /* 0x000fe20000000a00 */
[----:B------:R-:W-:-:S04]  /*10d0*/  ISETP.NE.U32.AND P0, PT, RZ, UR4, PT ;  /* 0x00000004ff007c0c */ /* 0x000fc8000bf05070 */
[----:B------:R-:W-:-:S13]  /*10e0*/  ISETP.NE.AND.EX P0, PT, RZ, UR5, PT, P0 ;  /* 0x00000005ff007c0c */ /* 0x000fda000bf05300 */
[----:B------:R-:W-:Y:S05]  /*10f0*/  @!P0 BRA `(.L_x_12) ;  /* 0x00000000001c8947 */ /* 0x000fea0003800000 */
[----:B------:R-:W0:Y:S02]  /*1100*/  LDC.64 R4, c[0x0][0x598] ;  /* 0x00016600ff047b82 */ /* 0x000e240000000a00 */
[----:B0-----:R-:W2:Y:S02]  /*1110*/  LDG.E.64 R4, desc[UR16][R4.64] ;  /* 0x0000001004047981 */ /* 0x001ea4000c1e1b00 */
[----:B--2---:R-:W-:-:S04]  /*1120*/  ISETP.NE.U32.AND P0, PT, R4, RZ, PT ;  /* 0x000000ff0400720c */ /* 0x004fc80003f05070 */
[----:B------:R-:W-:-:S13]  /*1130*/  ISETP.NE.AND.EX P0, PT, R5, RZ, PT, P0 ;  /* 0x000000ff0500720c */ /* 0x000fda0003f05300 */
[----:B------:R-:W-:Y:S05]  /*1140*/  @!P0 BRA `(.L_x_12) ;  /* 0x0000000000088947 */ /* 0x000fea0003800000 */
[----:B------:R0:W5:Y:S01]  /*1150*/  LD.E R2, desc[UR16][R4.64] ;  /* 0x0000001004027980 */ /* 0x000162000c101900 */
[----:B------:R-:W-:Y:S05]  /*1160*/  BRA `(.L_x_13) ;  /* 0x0000000000207947 */ /* 0x000fea0003800000 */
.L_x_12:
[----:B------:R-:W-:Y:S02]  /*1170*/  ULDC.64 UR4, c[0x0][0x588] ;  /* 0x0001620000047ab9 */ /* 0x000fe40000000a00 */
[----:B------:R-:W-:-:S04]  /*1180*/  ISETP.NE.U32.AND P0, PT, RZ, UR4, PT ;  /* 0x00000004ff007c0c */ /* 0x000fc8000bf05070 */
[----:B------:R-:W-:-:S13]  /*1190*/  ISETP.NE.AND.EX P0, PT, RZ, UR5, PT, P0 ;  /* 0x00000005ff007c0c */ /* 0x000fda000bf05300 */
[----:B------:R-:W-:Y:S05]  /*11a0*/  @!P0 BRA `(.L_x_14) ;  /* 0x00000000000c8947 */ /* 0x000fea0003800000 */
[----:B------:R-:W0:Y:S02]  /*11b0*/  LDC.64 R4, c[0x0][0x588] ;  /* 0x00016200ff047b82 */ /* 0x000e240000000a00 */
[----:B0-----:R1:W5:Y:S01]  /*11c0*/  LDG.E R2, desc[UR16][R4.64] ;  /* 0x0000001004027981 */ /* 0x001362000c1e1900 */
[----:B------:R-:W-:Y:S05]  /*11d0*/  BRA `(.L_x_13) ;  /* 0x0000000000047947 */ /* 0x000fea0003800000 */
.L_x_14:
[----:B------:R-:W2:Y:S02]  /*11e0*/  LDC R2, c[0x0][0x580] ;  /* 0x00016000ff027b82 */ /* 0x000ea40000000800 */
.L_x_13:
[----:B------:R-:W-:Y:S02]  /*11f0*/  ULDC.64 UR4, c[0x0][0x5a0] ;  /* 0x0001680000047ab9 */ /* 0x000fe40000000a00 */
[----:B------:R-:W-:-:S04]  /*1200*/  ISETP.NE.U32.AND P0, PT, RZ, UR4, PT ;  /* 0x00000004ff007c0c */ /* 0x000fc8000bf05070 */
[----:B------:R-:W-:-:S13]  /*1210*/  ISETP.NE.AND.EX P0, PT, RZ, UR5, PT, P0 ;  /* 0x00000005ff007c0c */ /* 0x000fda000bf05300 */
[----:B------:R-:W-:Y:S05]  /*1220*/  @!P0 BRA `(.L_x_15) ;  /* 0x00000000001c8947 */ /* 0x000fea0003800000 */
[----:B01----:R-:W0:Y:S02]  /*1230*/  LDC.64 R4, c[0x0][0x5a0] ;  /* 0x00016800ff047b82 */ /* 0x003e240000000a00 */
[----:B0-----:R-:W3:Y:S02]  /*1240*/  LDG.E.64 R4, desc[UR16][R4.64] ;  /* 0x0000001004047981 */ /* 0x001ee4000c1e1b00 */
[----:B---3--:R-:W-:-:S04]  /*1250*/  ISETP.NE.U32.AND P0, PT, R4, RZ, PT ;  /* 0x000000ff0400720c */ /* 0x008fc80003f05070 */
[----:B------:R-:W-:-:S13]  /*1260*/  ISETP.NE.AND.EX P0, PT, R5, RZ, PT, P0 ;  /* 0x000000ff0500720c */ /* 0x000fda0003f05300 */
[----:B------:R-:W-:Y:S05]  /*1270*/  @!P0 BRA `(.L_x_15) ;  /* 0x0000000000088947 */ /* 0x000fea0003800000 */
[----:B------:R0:W5:Y:S01]  /*1280*/  LD.E R4, desc[UR16][R4.64] ;  /* 0x0000001004047980 */ /* 0x000162000c101900 */
[----:B------:R-:W-:Y:S05]  /*1290*/  BRA `(.L_x_16) ;  /* 0x0000000000207947 */ /* 0x000fea0003800000 */
.L_x_15:
[----:B------:R-:W-:Y:S02]  /*12a0*/  ULDC.64 UR4, c[0x0][0x590] ;  /* 0x0001640000047ab9 */ /* 0x000fe40000000a00 */
[----:B------:R-:W-:-:S04]  /*12b0*/  ISETP.NE.U32.AND P0, PT, RZ, UR4, PT ;  /* 0x00000004ff007c0c */ /* 0x000fc8000bf05070 */
[----:B------:R-:W-:-:S13]  /*12c0*/  ISETP.NE.AND.EX P0, PT, RZ, UR5, PT, P0 ;  /* 0x00000005ff007c0c */ /* 0x000fda000bf05300 */
[----:B------:R-:W-:Y:S05]  /*12d0*/  @!P0 BRA `(.L_x_17) ;  /* 0x00000000000c8947 */ /* 0x000fea0003800000 */
[----:B01----:R-:W0:Y:S02]  /*12e0*/  LDC.64 R4, c[0x0][0x590] ;  /* 0x00016400ff047b82 */ /* 0x003e240000000a00 */
[----:B0-----:R1:W5:Y:S01]  /*12f0*/  LDG.E R4, desc[UR16][R4.64] ;  /* 0x0000001004047981 */ /* 0x001362000c1e1900 */
[----:B------:R-:W-:Y:S05]  /*1300*/  BRA `(.L_x_16) ;  /* 0x0000000000047947 */ /* 0x000fea0003800000 */
.L_x_17:
[----:B01----:R-:W3:Y:S02]  /*1310*/  LDC R4, c[0x0][0x584] ;  /* 0x00016100ff047b82 */ /* 0x003ee40000000800 */
.L_x_16:
[----:B------:R-:W-:-:S13]  /*1320*/  LOP3.LUT P0, RZ, R12, 0xff, RZ, 0xc0, !PT ;  /* 0x000000ff0cff7812 */ /* 0x000fda000780c0ff */
[----:B------:R-:W-:Y:S05]  /*1330*/  @!P0 EXIT ;  /* 0x000000000000894d */ /* 0x000fea0003800000 */
[----:B------:R-:W-:Y:S01]  /*1340*/  ULDC UR4, c[0x0][0x28c] ;  /* 0x0000a30000047ab9 */ /* 0x000fe20000000800 */
[----:B------:R-:W-:Y:S01]  /*1350*/  LOP3.LUT R38, R6, 0x1, RZ, 0xfc, !PT ;  /* 0x0000000106267812 */ /* 0x000fe200078efcff */
[----:B------:R-:W-:-:S04]  /*1360*/  UIADD3 UR4, UR4, 0x3f, URZ ;  /* 0x0000003f04047890 */ /* 0x000fc8000fffe03f */
[----:B------:R-:W-:-:S04]  /*1370*/  USHF.R.S32.HI UR5, URZ, 0x1f, UR4 ;  /* 0x0000001f3f057899 */ /* 0x000fc80008011404 */
[----:B------:R-:W-:-:S03]  /*1380*/  ULEA.HI UR5, UR5, UR4, URZ, 0x6 ;  /* 0x0000000405057291 */ /* 0x000fc6000f8f303f */
[----:B------:R-:W-:Y:S01]  /*1390*/  UMOV UR4, URZ ;  /* 0x0000003f00047c82 */ /* 0x000fe20008000000 */
[----:B------:R-:W-:-:S03]  /*13a0*/  USHF.R.S32.HI UR9, URZ, 0x6, UR5 ;  /* 0x000000063f097899 */ /* 0x000fc60008011405 */
[----:B------:R-:W-:-:S09]  /*13b0*/  UMOV UR5, URZ ;  /* 0x0000003f00057c82 */ /* 0x000fd20008000000 */
.L_x_60:
[----:B01----:R-:W-:Y:S01]  /*13c0*/  LOP3.LUT R5, R0, 0x80, RZ, 0xc0, !PT ;  /* 0x0000008000057812 */ /* 0x003fe200078ec0ff */
[----:B------:R-:W0:Y:S01]  /*13d0*/  S2UR UR13, SR_CgaCtaId ;  /* 0x00000000000d79c3 */ /* 0x000e220000008800 */
[----:B------:R-:W-:Y:S01]  /*13e0*/  UMOV UR12, 0x400 ;  /* 0x00000400000c7882 */ /* 0x000fe20000000000 */
[----:B------:R-:W-:Y:S01]  /*13f0*/  UMOV UR6, URZ ;  /* 0x0000003f00067c82 */ /* 0x000fe20008000000 */
[----:B------:R-:W-:Y:S01]  /*1400*/  SHF.R.U32.HI R5, RZ, 0x7, R5 ;  /* 0x00000007ff057819 */ /* 0x000fe20000011605 */
[----:B------:R-:W-:Y:S01]  /*1410*/  UMOV UR7, URZ ;  /* 0x0000003f00077c82 */ /* 0x000fe20008000000 */
[----:B------:R-:W-:Y:S01]  /*1420*/  UMOV UR18, UR5 ;  /* 0x0000000500127c82 */ /* 0x000fe20008000000 */
[----:B------:R-:W-:Y:S02]  /*1430*/  CS2R R32, SRZ ;  /* 0x0000000000207805 */ /* 0x000fe4000001ff00 */
[----:B------:R-:W-:Y:S01]  /*1440*/  CS2R R34, SRZ ;  /* 0x0000000000227805 */ /* 0x000fe2000001ff00 */
[----:B------:R-:W1:Y:S01]  /*1450*/  LDC R10, c[0x0][0x28c] ;  /* 0x0000a300ff0a7b82 */ /* 0x000e620000000800 */
[----:B------:R-:W4:Y:S01]  /*1460*/  SHFL.IDX PT, R5, R5, RZ, 0x1f ;  /* 0x00001fff05057589 */ /* 0x000f2200000e0000 */
[----:B------:R-:W-:Y:S01]  /*1470*/  CS2R R36, SRZ ;  /* 0x0000000000247805 */ /* 0x000fe2000001ff00 */
[----:B------:R-:W-:Y:S01]  /*1480*/  IMAD.MOV.U32 R39, RZ, RZ, RZ ;  /* 0x000000ffff277224 */ /* 0x000fe200078e00ff */
[----:B------:R-:W-:Y:S01]  /*1490*/  CS2R R24, SRZ ;  /* 0x0000000000187805 */ /* 0x000fe2000001ff00 */
[----:B------:R-:W-:Y:S01]  /*14a0*/  IMAD.U32 R15, RZ, RZ, UR4 ;  /* 0x00000004ff0f7e24 */ /* 0x000fe2000f8e00ff */
[----:B------:R-:W-:-:S02]  /*14b0*/  CS2R R26, SRZ ;  /* 0x00000000001a7805 */ /* 0x000fc4000001ff00 */
[----:B------:R-:W-:Y:S02]  /*14c0*/  CS2R R28, SRZ ;  /* 0x00000000001c7805 */ /* 0x000fe4000001ff00 */
[----:B------:R-:W-:Y:S02]  /*14d0*/  CS2R R30, SRZ ;  /* 0x00000000001e7805 */ /* 0x000fe4000001ff00 */
[----:B-1----:R-:W-:Y:S02]  /*14e0*/  ISETP.GE.AND P0, PT, R10, 0x1, PT ;  /* 0x000000010a00780c */ /* 0x002fe40003f06270 */
[----:B----4-:R-:W-:Y:S01]  /*14f0*/  R2UR UR8, R5 ;  /* 0x00000000050872ca */ /* 0x010fe200000e0000 */
[----:B------:R-:W-:-:S12]  /*1500*/  IMAD.MOV.U32 R5, RZ, RZ, RZ ;  /* 0x000000ffff057224 */ /* 0x000fd800078e00ff */
[----:B------:R-:W-:-:S04]  /*1510*/  ULEA.HI UR10, UR8, UR8, URZ, 0x1 ;  /* 0x00000008080a7291 */ /* 0x000fc8000f8f083f */
[----:B------:R-:W-:Y:S02]  /*1520*/  ULOP3.LUT UR11, UR10, 0xffffe, URZ, 0xc0, !UPT ;  /* 0x000ffffe0a0b7892 */ /* 0x000fe4000f8ec03f */
[----:B0-----:R-:W-:Y:S02]  /*1530*/  ULEA UR10, UR13, UR12, 0x18 ;  /* 0x0000000c0d0a7291 */ /* 0x001fe4000f8ec03f */
[----:B------:R-:W-:-:S03]  /*1540*/  UIADD3 UR11, UR8, -UR11, URZ ;  /* 0x8000000b080b7290 */ /* 0x000fc6000fffe03f */
[----:B------:R-:W-:Y:S01]  /*1550*/  UMOV UR8, URZ ;  /* 0x0000003f00087c82 */ /* 0x000fe20008000000 */
[----:B------:R-:W-:-:S04]  /*1560*/  ULEA UR11, UR11, UR10, 0xc ;  /* 0x0000000a0b0b7291 */ /* 0x000fc8000f8e603f */
[----:B------:R-:W-:-:S04]  /*1570*/  UIADD3 UR11, UR11, 0x200, URZ ;  /* 0x000002000b0b7890 */ /* 0x000fc8000fffe03f */
[----:B------:R-:W-:-:S04]  /*1580*/  USHF.R.U32.HI UR11, URZ, 0x4, UR11 ;  /* 0x000000043f0b7899 */ /* 0x000fc8000801160b */
[----:B------:R-:W-:Y:S01]  /*1590*/  ULOP3.LUT UR11, UR11, 0x3fff, URZ, 0xc0, !UPT ;  /* 0x00003fff0b0b7892 */ /* 0x000fe2000f8ec03f */
[----:B-----5:R-:W-:Y:S11]  /*15a0*/  @!P0 BRA `(.L_x_18) ;  /* 0x0000000400088947 */ /* 0x020ff60003800000 */
[----:B------:R-:W-:-:S13]  /*15b0*/  ISETP.NE.AND P1, PT, R38, 0x3, PT ;  /* 0x000000032600780c */ /* 0x000fda0003f25270 */
[----:B------:R-:W-:Y:S05]  /*15c0*/  @!P1 BRA `(.L_x_19) ;  /* 0x0000000000049947 */ /* 0x000fea0003800000 */
[----:B------:R-:W-:Y:S01]  /*15d0*/  BPT.TRAP 0x1 ;  /* 0x000000040000795c */ /* 0x000fe20000300000 */
.L_x_19:
[----:B------:R-:W-:Y:S01]  /*15e0*/  ULEA UR6, UR5, UR10, 0x3 ;  /* 0x0000000a05067291 */ /* 0x000fe2000f8e183f */
[----:B------:R-:W-:-:S05]  /*15f0*/  IMAD.U32 R5, RZ, RZ, UR4 ;  /* 0x00000004ff057e24 */ /* 0x000fca000f8e00ff */
[----:B------:R-:W-:-:S04]  /*1600*/  SHF.L.U32 R5, R5, 0x1f, RZ ;  /* 0x0000001f05057819 */ /* 0x000fc800000006ff */
[----:B------:R0:W1:Y:S01]  /*1610*/  SYNCS.PHASECHK.TRANS64.TRYWAIT P0, [UR6], R5 ;  /* 0x00000005ff0075a7 */ /* 0x0000620008000146 */
[----:B------:R-:W-:Y:S05]  /*1620*/  @!P1 BRA `(.L_x_20) ;  /* 0x0000000000049947 */ /* 0x000fea0003800000 */
[----:B------:R-:W-:Y:S01]  /*1630*/  BPT.TRAP 0x1 ;  /* 0x000000040000795c */ /* 0x000fe20000300000 */
.L_x_20:
[----:B-1----:R-:W-:Y:S05]  /*1640*/  @P0 BRA `(.L_x_21) ;  /* 0x0000000000080947 */ /* 0x002fea0003800000 */
[----:B------:R-:W1:Y:S02]  /*1650*/  SYNCS.PHASECHK.TRANS64.TRYWAIT P0, [UR6], R5 ;  /* 0x00000005ff0075a7 */ /* 0x000e640008000146 */
[----:B-1----:R-:W-:Y:S05]  /*1660*/  @!P0 BRA `(.L_x_22) ;  /* 0x0000003c00c88947 */ /* 0x002fea0003800000 */
.L_x_21:
[----:B------:R-:W-:Y:S01]  /*1670*/  UIADD3 UR6, UR10, 0x36200, URZ ;  /* 0x000362000a067890 */ /* 0x000fe2000fffe03f */
[----:B------:R-:W-:Y:S01]  /*1680*/  WARPGROUP.ARRIVE ;  /* 0x00000000000079c5 */ /* 0x000fe20000000000 */
[----:B------:R-:W-:Y:S01]  /*1690*/  ULOP3.LUT UR7, UR11, 0x10000, URZ, 0xfc, !UPT ;  /* 0x000100000b077892 */ /* 0x000fe2000f8efc3f */
[----:B01----:R-:W-:Y:S01]  /*16a0*/  IMAD.MOV.U32 R5, RZ, RZ, RZ ;  /* 0x000000ffff057224 */ /* 0x003fe200078e00ff */
[----:B------:R-:W-:Y:S01]  /*16b0*/  USHF.R.U32.HI UR6, URZ, 0x4, UR6 ;  /* 0x000000043f067899 */ /* 0x000fe20008011606 */
[----:B------:R-:W-:Y:S01]  /*16c0*/  CS2R R32, SRZ ;  /* 0x0000000000207805 */ /* 0x000fe2000001ff00 */
[----:B------:R-:W-:Y:S01]  /*16d0*/  UIMAD UR7, UR5, 0x300, UR7 ;  /* 0x00000300050778a4 */ /* 0x000fe2000f8e0207 */
[----:B------:R-:W-:Y:S01]  /*16e0*/  CS2R R34, SRZ ;  /* 0x0000000000227805 */ /* 0x000fe2000001ff00 */
[----:B------:R-:W-:Y:S01]  /*16f0*/  ULOP3.LUT UR6, UR6, 0x3fff, URZ, 0xc0, !UPT ;  /* 0x00003fff06067892 */ /* 0x000fe2000f8ec03f */
[----:B------:R-:W-:Y:S01]  /*1700*/  CS2R R36, SRZ ;  /* 0x0000000000247805 */ /* 0x000fe2000001ff00 */
[----:B------:R-:W-:Y:S01]  /*1710*/  UMOV UR13, 0x80000020 ;  /* 0x80000020000d7882 */ /* 0x000fe20000000000 */
[----:B------:R-:W-:Y:S01]  /*1720*/  UMOV UR15, 0x80000000 ;  /* 0x80000000000f7882 */ /* 0x000fe20000000000 */
[----:B------:R-:W-:Y:S01]  /*1730*/  ULOP3.LUT UR6, UR6, 0x10000, URZ, 0xfc, !UPT ;  /* 0x0001000006067892 */ /* 0x000fe2000f8efc3f */
[----:B------:R-:W-:Y:S01]  /*1740*/  IMAD.MOV.U32 R39, RZ, RZ, RZ ;  /* 0x000000ffff277224 */ /* 0x000fe200078e00ff */
[----:B------:R-:W-:Y:S01]  /*1750*/  UMOV UR12, UR7 ;  /* 0x00000007000c7c82 */ /* 0x000fe20008000000 */
[----:B------:R-:W-:-:S02]  /*1760*/  UIADD3 UR8, UR7, 0x200, URZ ;  /* 0x0000020007087890 */ /* 0x000fc4000fffe03f */
[----:B------:R-:W-:-:S07]  /*1770*/  ULEA UR6, UR5, UR6, 0x5 ;  /* 0x0000000605067291 */ /* 0x000fce000f8e283f */
[----:B------:R-:W-:Y:S02]  /*1780*/  UMOV UR14, UR6 ;  /* 0x00000006000e7c82 */ /* 0x000fe40008000000 */
[----:B------:R-:W-:Y:S01]  /*1790*/  QGMMA.64x8x32.F32.E4M3.E4M3 R24, gdesc[UR12], RZ, !UPT ;  /* 0x000000000c1879f3 */ /* 0x000fe2000c7008ff */
[----:B------:R-:W-:Y:S01]  /*17a0*/  UMOV UR12, UR8 ;  /* 0x00000008000c7c82 */ /* 0x000fe20008000000 */
[----:B------:R-:W-:Y:S02]  /*17b0*/  UMOV UR13, 0x80000020 ;  /* 0x80000020000d7882 */ /* 0x000fe40000000000 */
[----:B------:R-:W-:Y:S01]  /*17c0*/  QGMMA.64x8x32.F32.E4M3.E4M3 R28, gdesc[UR12], RZ, !UPT ;  /* 0x000000000c1c79f3 */ /* 0x000fe2000c7008ff */
[----:B------:R-:W-:Y:S02]  /*17d0*/  UIADD3 UR12, UR7, 0x2, URZ ;  /* 0x00000002070c7890 */ /* 0x000fe4000fffe03f */
[----:B------:R-:W-:Y:S02]  /*17e0*/  UIADD3 UR14, UR6, 0x2, URZ ;  /* 0x00000002060e7890 */ /* 0x000fe4000fffe03f */
[----:B------:R-:W-:Y:S01]  /*17f0*/  UIADD3 UR7, UR7, 0x202, URZ ;  /* 0x0000020207077890 */ /* 0x000fe2000fffe03f */
[----:B------:R-:W-:Y:S01]  /*1800*/  ULDC UR6, c[0x0][0x50c] ;  /* 0x0001430000067ab9 */ /* 0x000fe20000000800 */
[----:B------:R-:W-:Y:S01]  /*1810*/  UMOV UR13, 0x80000020 ;  /* 0x80000020000d7882 */ /* 0x000fe20000000000 */
[----:B------:R-:W-:Y:S01]  /*1820*/  UMOV UR15, 0x80000000 ;  /* 0x80000000000f7882 */ /* 0x000fe20000000000 */
[----:B------:R-:W-:-:S03]  /*1830*/  UISETP.NE.AND UP0, UPT, UR6, 0x2, UPT ;  /* 0x000000020600788c */ /* 0x000fc6000bf05270 */
[----:B------:R-:W-:Y:S01]  /*1840*/  UMOV UR6, 0x2 ;  /* 0x0000000200067882 */ /* 0x000fe20000000000 */
[----:B------:R-:W-:Y:S01]  /*1850*/  QGMMA.64x8x32.F32.E4M3.E4M3 R24, gdesc[UR12], R24 ;  /* 0x000000000c1879f3 */ /* 0x000fe20008700818 */
[----:B------:R-:W-:Y:S01]  /*1860*/  UMOV UR12, UR7 ;  /* 0x00000007000c7c82 */ /* 0x000fe20008000000 */
[----:B------:R-:W-:Y:S01]  /*1870*/  USEL UR7, URZ, 0x1, UP0 ;  /* 0x000000013f077887 */ /* 0x000fe20008000000 */
[----:B------:R-:W-:Y:S02]  /*1880*/  UMOV UR13, 0x80000020 ;  /* 0x80000020000d7882 */ /* 0x000fe40000000000 */
[----:B------:R-:W-:Y:S03]  /*1890*/  QGMMA.64x8x32.F32.E4M3.E4M3 R28, gdesc[UR12], R28, gsb0 ;  /* 0x000000000c1c79f3 */ /* 0x000fe6000800081c */
[----:B------:R-:W-:-:S13]  /*18a0*/  ISETP.NE.AND P0, PT, RZ, UR7, PT ;  /* 0x00000007ff007c0c */ /* 0x000fda000bf05270 */
[----:B------:R-:W-:Y:S05]  /*18b0*/  @!P0 BRA `(.L_x_23) ;  /* 0x0000000000288947 */ /* 0x000fea0003800000 */
[----:B------:R-:W-:Y:S02]  /*18c0*/  WARPGROUP.DEPBAR.LE gsb0, 0x0 ;  /* 0x00008000000079c5 */ /* 0x000fe40000010000 */
[----:B------:R-:W-:-:S01]  /*18d0*/  FADD R39, RZ, R24 ;  /* 0x00000018ff277221 */ /* 0x000fc20000000000 */
[----:B------:R-:W-:Y:S01]  /*18e0*/  FADD R36, RZ, R25 ;  /* 0x00000019ff247221 */ /* 0x000fe20000000000 */
[----:B------:R-:W-:-:S01]  /*18f0*/  FADD R37, RZ, R26 ;  /* 0x0000001aff257221 */ /* 0x000fc20000000000 */
[----:B------:R-:W-:Y:S01]  /*1900*/  FADD R34, RZ, R27 ;  /* 0x0000001bff227221 */ /* 0x000fe20000000000 */
[----:B------:R-:W-:-:S01]  /*1910*/  FADD R35, RZ, R28 ;  /* 0x0000001cff237221 */ /* 0x000fc20000000000 */
[----:B------:R-:W-:Y:S01]  /*1920*/  FADD R32, RZ, R29 ;  /* 0x0000001dff207221 */ /* 0x000fe20000000000 */
[----:B------:R-:W-:-:S01]  /*1930*/  FADD R33, RZ, R30 ;  /* 0x0000001eff217221 */ /* 0x000fc20000000000 */
[----:B------:R-:W-:Y:S01]  /*1940*/  FADD R5, RZ, R31 ;  /* 0x0000001fff057221 */ /* 0x000fe20000000000 */
[----:B------:R-:W-:-:S06]  /*1950*/  UMOV UR6, URZ ;  /* 0x0000003f00067c82 */ /* 0x000fcc0008000000 */
.L_x_23:
[----:B------:R-:W-:-:S04]  /*1960*/  UIADD3 UR18, UR5, 0x1, URZ ;  /* 0x0000000105127890 */ /* 0x000fc8000fffe03f */
[----:B------:R-:W-:-:S04]  /*1970*/  UISETP.NE.AND UP0, UPT, UR18, 0x12, UPT ;  /* 0x000000121200788c */ /* 0x000fc8000bf05270 */
[----:B------:R-:W-:Y:S02]  /*1980*/  USEL UR8, URZ, 0x1, UP0 ;  /* 0x000000013f087887 */ /* 0x000fe40008000000 */
[----:B------:R-:W-:Y:S02]  /*1990*/  USEL UR18, UR18, URZ, UP0 ;  /* 0x0000003f12127287 */ /* 0x000fe40008000000 */
[----:B------:R-:W-:-:S06]  /*19a0*/  ULOP3.LUT UR8, UR4, UR8, URZ, 0x3c, !UPT ;  /* 0x0000000804087292 */ /* 0x000fcc000f8e3c3f */
[----:B------:R-:W-:Y:S01]  /*19b0*/  IMAD.U32 R15, RZ, RZ, UR8 ;  /* 0x00000008ff0f7e24 */ /* 0x000fe2000f8e00ff */
[----:B------:R-:W-:-:S06]  /*19c0*/  UMOV UR8, 0x1 ;  /* 0x0000000100087882 */ /* 0x000fcc0000000000 */
.L_x_18:
[----:B------:R-:W-:-:S04]  /*19d0*/  UISETP.LT.AND UP0, UPT, UR9, 0x1, UPT ;  /* 0x000000010900788c */ /* 0x000fc8000bf01270 */
[----:B------:R-:W-:-:S04]  /*19e0*/  USEL UR12, UR9, 0x1, UP0 ;  /* 0x00000001090c7887 */ /* 0x000fc80008000000 */
[----:B------:R-:W-:-:S04]  /*19f0*/  UIADD3 UR12, UR9, -UR12, URZ ;  /* 0x8000000c090c7290 */ /* 0x000fc8000fffe03f */
[----:B------:R-:W-:-:S06]  /*1a00*/  UISETP.GE.AND UP0, UPT, UR12, 0x1, UPT ;  /* 0x000000010c00788c */ /* 0x000fcc000bf06270 */
[----:B------:R-:W-:-:S13]  /*1a10*/  PLOP3.LUT P0, PT, PT, PT, UP0, 0x80, 0x0 ;  /* 0x000000000000781c */ /* 0x000fda0003f0f008 */
[----:B------:R-:W-:Y:S05]  /*1a20*/  @!P0 BRA `(.L_x_24) ;  /* 0x0000000400508947 */ /* 0x000fea0003800000 */
[----:B------:R-:W-:Y:S01]  /*1a30*/  IMAD.U32 R10, RZ, RZ, UR12 ;  /* 0x0000000cff0a7e24 */ /* 0x000fe2000f8e00ff */
[----:B------:R-:W-:Y:S01]  /*1a40*/  ULDC UR20, c[0x0][0x50c] ;  /* 0x0001430000147ab9 */ /* 0x000fe20000000800 */
[----:B------:R-:W-:-:S07]  /*1a50*/  IMAD.U32 R11, RZ, RZ, UR5 ;  /* 0x00000005ff0b7e24 */ /* 0x000fce000f8e00ff */
.L_x_32:
[----:B------:R-:W-:-:S13]  /*1a60*/  ISETP.NE.AND P1, PT, R38, 0x3, PT ;  /* 0x000000032600780c */ /* 0x000fda0003f25270 */
[----:B------:R-:W-:Y:S05]  /*1a70*/  @!P1 BRA `(.L_x_25) ;  /* 0x0000000000049947 */ /* 0x000fea0003800000 */
[----:B------:R-:W-:Y:S01]  /*1a80*/  BPT.TRAP 0x1 ;  /* 0x000000040000795c */ /* 0x000fe20000300000 */
.L_x_25:
[----:B------:R-:W0:Y:S01]  /*1a90*/  S2UR UR12, SR_CgaCtaId ;  /* 0x00000000000c79c3 */ /* 0x000e220000008800 */
[----:B------:R-:W-:Y:S01]  /*1aa0*/  UMOV UR10, 0x400 ;  /* 0x00000400000a7882 */ /* 0x000fe20000000000 */
[----:B------:R-:W-:Y:S01]  /*1ab0*/  SHF.L.U32 R12, R15, 0x1f, RZ ;  /* 0x0000001f0f0c7819 */ /* 0x000fe200000006ff */
[----:B0-----:R-:W-:-:S04]  /*1ac0*/  ULEA UR10, UR12, UR10, 0x18 ;  /* 0x0000000a0c0a7291 */ /* 0x001fc8000f8ec03f */
[----:B------:R-:W-:-:S09]  /*1ad0*/  ULEA UR12, UR18, UR10, 0x3 ;  /* 0x0000000a120c7291 */ /* 0x000fd2000f8e183f */
[----:B------:R0:W1:Y:S01]  /*1ae0*/  SYNCS.PHASECHK.TRANS64.TRYWAIT P0, [UR12], R12 ;  /* 0x0000000cff0075a7 */ /* 0x000062000800014c */
[----:B------:R-:W-:Y:S05]  /*1af0*/  @!P1 BRA `(.L_x_26) ;  /* 0x0000000000049947 */ /* 0x000fea0003800000 */
[----:B------:R-:W-:Y:S01]  /*1b00*/  BPT.TRAP 0x1 ;  /* 0x000000040000795c */ /* 0x000fe20000300000 */
.L_x_26:
[----:B-1----:R-:W-:Y:S05]  /*1b10*/  @P0 BRA `(.L_x_27) ;  /* 0x0000000000080947 */ /* 0x002fea0003800000 */
[----:B------:R-:W1:Y:S02]  /*1b20*/  SYNCS.PHASECHK.TRANS64.TRYWAIT P0, [UR12], R12 ;  /* 0x0000000cff0075a7 */ /* 0x000e64000800014c */
[----:B-1----:R-:W-:Y:S05]  /*1b30*/  @!P0 BRA `(.L_x_28) ;  /* 0x0000003800ac8947 */ /* 0x002fea0003800000 */
.L_x_27:
[----:B------:R-:W-:Y:S01]  /*1b40*/  UIADD3 UR12, UR10, 0x36200, URZ ;  /* 0x000362000a0c7890 */ /* 0x000fe2000fffe03f */
[----:B------:R-:W-:Y:S01]  /*1b50*/  WARPGROUP.ARRIVE ;  /* 0x00000000000079c5 */ /* 0x000fe20000000000 */
[----:B------:R-:W-:Y:S02]  /*1b60*/  UISETP.NE.AND UP0, UPT, UR7, URZ, UPT ;  /* 0x0000003f0700728c */ /* 0x000fe4000bf05270 */
[----:B------:R-:W-:Y:S02]  /*1b70*/  USHF.R.U32.HI UR12, URZ, 0x4, UR12 ;  /* 0x000000043f0c7899 */ /* 0x000fe4000801160c */
[----:B------:R-:W-:Y:S02]  /*1b80*/  USEL UR8, UR8, URZ, !UP0 ;  /* 0x0000003f08087287 */ /* 0x000fe4000c000000 */
[----:B------:R-:W-:Y:S02]  /*1b90*/  ULOP3.LUT UR12, UR12, 0x3fff, URZ, 0xc0, !UPT ;  /* 0x00003fff0c0c7892 */ /* 0x000fe4000f8ec03f */
[----:B------:R-:W-:-:S02]  /*1ba0*/  ULOP3.LUT UR7, UR11, 0x10000, URZ, 0xfc, !UPT ;  /* 0x000100000b077892 */ /* 0x000fc4000f8efc3f */
[----:B------:R-:W-:Y:S02]  /*1bb0*/  ULOP3.LUT UR12, UR12, 0x10000, URZ, 0xfc, !UPT ;  /* 0x000100000c0c7892 */ /* 0x000fe4000f8efc3f */
[----:B------:R-:W-:Y:S02]  /*1bc0*/  UISETP.NE.U32.AND UP0, UPT, UR8, URZ, UPT ;  /* 0x0000003f0800728c */ /* 0x000fe4000bf05070 */
[----:B------:R-:W-:Y:S02]  /*1bd0*/  UIMAD UR8, UR18, 0x300, UR7 ;  /* 0x00000300120878a4 */ /* 0x000fe4000f8e0207 */
[----:B------:R-:W-:Y:S02]  /*1be0*/  ULEA UR7, UR18, UR12, 0x5 ;  /* 0x0000000c12077291 */ /* 0x000fe4000f8e283f */
[----:B------:R-:W-:Y:S01]  /*1bf0*/  UIADD3 UR19, UR8, 0x200, URZ ;  /* 0x0000020008137890 */ /* 0x000fe2000fffe03f */
[----:B------:R-:W-:Y:S02]  /*1c00*/  UMOV UR13, 0x80000020 ;  /* 0x80000020000d7882 */ /* 0x000fe40000000000 */
[----:B------:R-:W-:Y:S01]  /*1c10*/  UMOV UR12, UR8 ;  /* 0x00000008000c7c82 */ /* 0x000fe20008000000 */
[----:B------:R-:W-:Y:S01]  /*1c20*/  UMOV UR15, 0x80000000 ;  /* 0x80000000000f7882 */ /* 0x000fe20000000000 */
[----:B------:R-:W-:Y:S01]  /*1c30*/  UMOV UR14, UR7 ;  /* 0x00000007000e7c82 */ /* 0x000fe20008000000 */
[----:B------:R-:W-:Y:S01]  /*1c40*/  UIADD3 UR6, UR6, 0x2, URZ ;  /* 0x0000000206067890 */ /* 0x000fe2000fffe03f */
[----:B------:R-:W-:Y:S01]  /*1c50*/  QGMMA.64x8x32.F32.E4M3.E4M3 R24, gdesc[UR12], R24, UP0 ;  /* 0x000000000c1879f3 */ /* 0x000fe2000bf00818 */
[----:B------:R-:W-:Y:S01]  /*1c60*/  UMOV UR12, UR19 ;  /* 0x00000013000c7c82 */ /* 0x000fe20008000000 */
[----:B------:R-:W-:-:S02]  /*1c70*/  UMOV UR13, 0x80000020 ;  /* 0x80000020000d7882 */ /* 0x000fc40000000000 */
[----:B------:R-:W-:Y:S01]  /*1c80*/  QGMMA.64x8x32.F32.E4M3.E4M3 R28, gdesc[UR12], R28, UP0 ;  /* 0x000000000c1c79f3 */ /* 0x000fe2000bf0081c */
[----:B------:R-:W-:Y:S02]  /*1c90*/  UIADD3 UR12, UR8, 0x2, URZ ;  /* 0x00000002080c7890 */ /* 0x000fe4000fffe03f */
[----:B------:R-:W-:Y:S02]  /*1ca0*/  UIADD3 UR14, UR7, 0x2, URZ ;  /* 0x00000002070e7890 */ /* 0x000fe4000fffe03f */
[----:B------:R-:W-:Y:S01]  /*1cb0*/  UIADD3 UR8, UR8, 0x202, URZ ;  /* 0x0000020208087890 */ /* 0x000fe2000fffe03f */
[----:B------:R-:W-:Y:S01]  /*1cc0*/  UMOV UR13, 0x80000020 ;  /* 0x80000020000d7882 */ /* 0x000fe20000000000 */
[----:B------:R-:W-:Y:S01]  /*1cd0*/  UMOV UR15, 0x80000000 ;  /* 0x80000000000f7882 */ /* 0x000fe20000000000 */
[----:B------:R-:W-:-:S04]  /*1ce0*/  UISETP.NE.AND UP0, UPT, UR6, UR20, UPT ;  /* 0x000000140600728c */ /* 0x000fc8000bf05270 */
[----:B------:R-:W-:-:S06]  /*1cf0*/  USEL UR7, URZ, 0x1, UP0 ;  /* 0x000000013f077887 */ /* 0x000fcc0008000000 */
[----:B------:R-:W-:Y:S01]  /*1d00*/  ISETP.NE.AND P0, PT, RZ, UR7, PT ;  /* 0x00000007ff007c0c */ /* 0x000fe2000bf05270 */
[----:B------:R-:W-:Y:S01]  /*1d10*/  QGMMA.64x8x32.F32.E4M3.E4M3 R24, gdesc[UR12], R24 ;  /* 0x000000000c1879f3 */ /* 0x000fe20008700818 */
[----:B------:R-:W-:Y:S01]  /*1d20*/  UMOV UR12, UR8 ;  /* 0x00000008000c7c82 */ /* 0x000fe20008000000 */
[----:B------:R-:W-:Y:S02]  /*1d30*/  UMOV UR13, 0x80000020 ;  /* 0x80000020000d7882 */ /* 0x000fe40000000000 */
[----:B------:R-:W-:Y:S03]  /*1d40*/  QGMMA.64x8x32.F32.E4M3.E4M3 R28, gdesc[UR12], R28, gsb0 ;  /* 0x000000000c1c79f3 */ /* 0x000fe6000800081c */
[----:B------:R-:W-:-:S05]  /*1d50*/  WARPGROUP.DEPBAR.LE gsb0, 0x1 ;  /* 0x00008000000079c5 */ /* 0x000fca0000010100 */
[----:B------:R-:W-:Y:S05]  /*1d60*/  @!P0 BRA `(.L_x_29) ;  /* 0x0000000000288947 */ /* 0x000fea0003800000 */
[----:B------:R-:W-:Y:S02]  /*1d70*/  WARPGROUP.DEPBAR.LE gsb0, 0x0 ;  /* 0x00008000000079c5 */ /* 0x000fe40000010000 */
[----:B------:R-:W-:-:S01]  /*1d80*/  FADD R39, R24, R39 ;  /* 0x0000002718277221 */ /* 0x000fc20000000000 */
[----:B------:R-:W-:Y:S01]  /*1d90*/  FADD R36, R25, R36 ;  /* 0x0000002419247221 */ /* 0x000fe20000000000 */
[----:B------:R-:W-:-:S01]  /*1da0*/  FADD R37, R26, R37 ;  /* 0x000000251a257221 */ /* 0x000fc20000000000 */
[----:B------:R-:W-:Y:S01]  /*1db0*/  FADD R34, R27, R34 ;  /* 0x000000221b227221 */ /* 0x000fe20000000000 */
[----:B------:R-:W-:-:S01]  /*1dc0*/  FADD R35, R28, R35 ;  /* 0x000000231c237221 */ /* 0x000fc20000000000 */
[----:B------:R-:W-:Y:S01]  /*1dd0*/  FADD R32, R29, R32 ;  /* 0x000000201d207221 */ /* 0x000fe20000000000 */
[----:B------:R-:W-:-:S01]  /*1de0*/  FADD R33, R30, R33 ;  /* 0x000000211e217221 */ /* 0x000fc20000000000 */
[----:B------:R-:W-:Y:S01]  /*1df0*/  FADD R5, R5, R31 ;  /* 0x0000001f05057221 */ /* 0x000fe20000000000 */
[----:B------:R-:W-:-:S06]  /*1e00*/  UMOV UR6, URZ ;  /* 0x0000003f00067c82 */ /* 0x000fcc0008000000 */
.L_x_29:
[----:B------:R-:W-:Y:S05]  /*1e10*/  @!P1 BRA `(.L_x_30) ;  /* 0x0000000000049947 */ /* 0x000fea0003800000 */
[----:B------:R-:W-:Y:S01]  /*1e20*/  BPT.TRAP 0x1 ;  /* 0x000000040000795c */ /* 0x000fe20000300000 */
.L_x_30:
[----:B------:R-:W-:-:S13]  /*1e30*/  ISETP.NE.AND P0, PT, R7, RZ, PT ;  /* 0x000000ff0700720c */ /* 0x000fda0003f05270 */
[----:B01----:R-:W-:-:S05]  /*1e40*/  @P0 LEA R12, R11, UR10, 0x3 ;  /* 0x0000000a0b0c0c11 */ /* 0x003fca000f8e18ff */
[----:B------:R-:W-:-:S05]  /*1e50*/  @P0 VIADD R12, R12, 0x90 ;  /* 0x000000900c0c0836 */ /* 0x000fca0000000000 */
[----:B------:R-:W-:-:S04]  /*1e60*/  @P0 PRMT R12, R3, 0x654, R12 ;  /* 0x00000654030c0816 */ /* 0x000fc8000000000c */
[----:B------:R0:W-:Y:S01]  /*1e70*/  @P0 SYNCS.ARRIVE.TRANS64.RED.A1T0 RZ, [R12+URZ], RZ ;  /* 0x000000ff0cff09a7 */ /* 0x0001e2000810043f */
[----:B------:R-:W-:-:S13]  /*1e80*/  ISETP.GT.U32.AND P0, PT, R6, 0x1, PT ;  /* 0x000000010600780c */ /* 0x000fda0003f04070 */
[----:B0-----:R-:W-:Y:S05]  /*1e90*/  @P0 BRA `(.L_x_31) ;  /* 0x0000000000040947 */ /* 0x001fea0003800000 */
[----:B------:R-:W-:Y:S01]  /*1ea0*/  BPT.TRAP 0x1 ;  /* 0x000000040000795c */ /* 0x000fe20000300000 */
.L_x_31:
[----:B------:R-:W-:Y:S01]  /*1eb0*/  UIADD3 UR18, UR18, 0x1, URZ ;  /* 0x0000000112127890 */ /* 0x000fe2000fffe03f */
[C---:B------:R-:W-:Y:S01]  /*1ec0*/  ISETP.GT.AND P1, PT, R10.reuse, 0x1, PT ;  /* 0x000000010a00780c */ /* 0x040fe20003f24270 */
[----:B------:R-:W-:Y:S02]  /*1ed0*/  VIADD R11, R11, 0x1 ;  /* 0x000000010b0b7836 */ /* 0x000fe40000000000 */
[----:B------:R-:W-:Y:S01]  /*1ee0*/  UISETP.NE.AND UP0, UPT, UR18, 0x12, UPT ;  /* 0x000000121200788c */ /* 0x000fe2000bf05270 */
[----:B------:R-:W-:Y:S02]  /*1ef0*/  VIADD R10, R10, 0xffffffff ;  /* 0xffffffff0a0a7836 */ /* 0x000fe40000000000 */
[C---:B------:R-:W-:Y:S01]  /*1f00*/  ISETP.NE.AND P0, PT, R11.reuse, 0x12, PT ;  /* 0x000000120b00780c */ /* 0x040fe20003f05270 */
[----:B------:R-:W-:Y:S02]  /*1f10*/  USEL UR8, URZ, 0x1, UP0 ;  /* 0x000000013f087887 */ /* 0x000fe40008000000 */
[----:B------:R-:W-:Y:S01]  /*1f20*/  USEL UR18, UR18, URZ, UP0 ;  /* 0x0000003f12127287 */ /* 0x000fe20008000000 */
[----:B------:R-:W-:-:S03]  /*1f30*/  SEL R11, R11, RZ, P0 ;  /* 0x000000ff0b0b7207 */ /* 0x000fc60000000000 */
[----:B------:R-:W-:Y:S01]  /*1f40*/  LOP3.LUT R15, R15, UR8, RZ, 0x3c, !PT ;  /* 0x000000080f0f7c12 */ /* 0x000fe2000f8e3cff */
[----:B------:R-:W-:Y:S01]  /*1f50*/  UMOV UR8, 0x1 ;  /* 0x0000000100087882 */ /* 0x000fe20000000000 */
[----:B------:R-:W-:Y:S06]  /*1f60*/  @P1 BRA `(.L_x_32) ;  /* 0xfffffff800bc1947 */ /* 0x000fec000383ffff */
.L_x_24:
[----:B------:R-:W-:Y:S01]  /*1f70*/  UISETP.NE.AND UP0, UPT, UR6, URZ, UPT ;  /* 0x0000003f0600728c */ /* 0x000fe2000bf05270 */
[----:B------:R-:W0:Y:S03]  /*1f80*/  LDC R10, c[0x0][0x28c] ;  /* 0x0000a300ff0a7b82 */ /* 0x000e260000000800 */
[----:B------:R-:W-:-:S06]  /*1f90*/  USEL UR6, URZ, 0x1, !UP0 ;  /* 0x000000013f067887 */ /* 0x000fcc000c000000 */
[----:B------:R-:W-:Y:S02]  /*1fa0*/  ISETP.NE.AND P0, PT, RZ, UR6, PT ;  /* 0x00000006ff007c0c */ /* 0x000fe4000bf05270 */
[----:B0-----:R-:W-:-:S11]  /*1fb0*/  ISETP.GE.AND P1, PT, R10, 0x1, PT ;  /* 0x000000010a00780c */ /* 0x001fd60003f26270 */
[----:B------:R-:W-:Y:S05]  /*1fc0*/  @!P0 BRA `(.L_x_33) ;  /* 0x0000000000248947 */ /* 0x000fea0003800000 */
[----:B------:R-:W-:Y:S02]  /*1fd0*/  WARPGROUP.DEPBAR.LE gsb0, 0x0 ;  /* 0x00008000000079c5 */ /* 0x000fe40000010000 */
[----:B------:R-:W-:Y:S01]  /*1fe0*/  FADD R39, R24, R39 ;  /* 0x0000002718277221 */ /* 0x000fe20000000000 */
[----:B------:R-:W-:Y:S01]  /*1ff0*/  FADD R36, R25, R36 ;  /* 0x0000002419247221 */ /* 0x000fe20000000000 */
[----:B------:R-:W-:Y:S01]  /*2000*/  FADD R37, R26, R37 ;  /* 0x000000251a257221 */ /* 0x000fe20000000000 */
[----:B------:R-:W-:Y:S01]  /*2010*/  FADD R34, R27, R34 ;  /* 0x000000221b227221 */ /* 0x000fe20000000000 */
[----:B------:R-:W-:Y:S01]  /*2020*/  FADD R35, R28, R35 ;  /* 0x000000231c237221 */ /* 0x000fe20000000000 */
[----:B------:R-:W-:Y:S01]  /*2030*/  FADD R32, R29, R32 ;  /* 0x000000201d207221 */ /* 0x000fe20000000000 */
[----:B------:R-:W-:Y:S01]  /*2040*/  FADD R33, R30, R33 ;  /* 0x000000211e217221 */ /* 0x000fe20000000000 */
[----:B------:R-:W-:-:S07]  /*2050*/  FADD R5, R5, R31 ;  /* 0x0000001f05057221 */ /* 0x000fce0000000000 */
.L_x_33:
[----:B------:R-:W-:Y:S02]  /*2060*/  WARPGROUP.DEPBAR.LE gsb0, 0x0 ;  /* 0x00008000000079c5 */ /* 0x000fe40000010000 */
[----:B------:R-:W-:Y:S05]  /*2070*/  @!P1 BRA `(.L_x_34) ;  /* 0x0000000000549947 */ /* 0x000fea0003800000 */
[----:B------:R-:W-:-:S13]  /*2080*/  ISETP.NE.AND P0, PT, R38, 0x3, PT ;  /* 0x000000032600780c */ /* 0x000fda0003f05270 */
[----:B------:R-:W-:Y:S05]  /*2090*/  @!P0 BRA `(.L_x_35) ;  /* 0x0000000000048947 */ /* 0x000fea0003800000 */
[----:B------:R-:W-:Y:S01]  /*20a0*/  BPT.TRAP 0x1 ;  /* 0x000000040000795c */ /* 0x000fe20000300000 */
.L_x_35:
[----:B------:R-:W-:Y:S01]  /*20b0*/  ISETP.NE.AND P0, PT, R7, RZ, PT ;  /* 0x000000ff0700720c */ /* 0x000fe20003f05270 */
[----:B------:R-:W-:Y:S01]  /*20c0*/  BSSY B0, `(.L_x_36) ;  /* 0x000000e000007945 */ /* 0x000fe20003800000 */
[----:B------:R-:W-:-:S11]  /*20d0*/  ISETP.GT.U32.AND P1, PT, R6, 0x1, PT ;  /* 0x000000010600780c */ /* 0x000fd60003f24070 */
[----:B------:R-:W-:Y:S05]  /*20e0*/  @!P0 BRA `(.L_x_37) ;  /* 0x00000000002c8947 */ /* 0x000fea0003800000 */
[----:B------:R-:W-:-:S04]  /*20f0*/  UISETP.LT.AND UP0, UPT, UR9, 0x1, UPT ;  /* 0x000000010900788c */ /* 0x000fc8000bf01270 */
[----:B------:R-:W-:-:S04]  /*2100*/  USEL UR8, UR9, 0x1, UP0 ;  /* 0x0000000109087887 */ /* 0x000fc80008000000 */
[----:B------:R-:W-:-:S04]  /*2110*/  UIADD3 UR8, UR5, UR9, -UR8 ;  /* 0x0000000905087290 */ /* 0x000fc8000fffe808 */
[----:B------:R-:W-:-:S04]  /*2120*/  UIMAD.WIDE.U32 UR6, UR8, 0x38e38e39, URZ ;  /* 0x38e38e39080678a5 */ /* 0x000fc8000f8e003f */
[----:B------:R-:W-:-:S04]  /*2130*/  USHF.R.U32.HI UR6, URZ, 0x2, UR7 ;  /* 0x000000023f067899 */ /* 0x000fc80008011607 */
[----:B------:R-:W-:-:S04]  /*2140*/  UIMAD UR8, UR6, -0x12, UR8 ;  /* 0xffffffee060878a4 */ /* 0x000fc8000f8e0208 */
[----:B------:R-:W-:-:S04]  /*2150*/  ULEA UR8, UR8, UR10, 0x3 ;  /* 0x0000000a08087291 */ /* 0x000fc8000f8e183f */
[----:B------:R-:W-:-:S06]  /*2160*/  UIADD3 UR8, UR8, 0x90, URZ ;  /* 0x0000009008087890 */ /* 0x000fcc000fffe03f */
[----:B------:R-:W-:-:S05]  /*2170*/  IMAD.U32 R10, RZ, RZ, UR8 ;  /* 0x00000008ff0a7e24 */ /* 0x000fca000f8e00ff */
[----:B------:R-:W-:-:S04]  /*2180*/  PRMT R10, R3, 0x654, R10 ;  /* 0x00000654030a7816 */ /* 0x000fc8000000000a */
[----:B------:R0:W-:Y:S03]  /*2190*/  SYNCS.ARRIVE.TRANS64.RED.A1T0 RZ, [R10+URZ], RZ ;  /* 0x000000ff0aff79a7 */ /* 0x0001e6000810043f */
.L_x_37:
[----:B------:R-:W-:Y:S05]  /*21a0*/  BSYNC B0 ;  /* 0x0000000000007941 */ /* 0x000fea0003800000 */
.L_x_36:
[----:B------:R-:W-:Y:S05]  /*21b0*/  @P1 BRA `(.L_x_34) ;  /* 0x0000000000041947 */ /* 0x000fea0003800000 */
[----:B------:R-:W-:Y:S01]  /*21c0*/  BPT.TRAP 0x1 ;  /* 0x000000040000795c */ /* 0x000fe20000300000 */
.L_x_34:
[--C-:B0-----:R-:W-:Y:S01]  /*21d0*/  SHF.R.U32.HI R10, RZ, 0x7, R0.reuse ;  /* 0x00000007ff0a7819 */ /* 0x101fe20000011600 */
[----:B------:R-:W0:Y:S01]  /*21e0*/  LDC R20, c[0x0][0x288] ;  /* 0x0000a200ff147b82 */ /* 0x000e220000000800 */
[----:B------:R-:W-:Y:S01]  /*21f0*/  SHF.R.U32.HI R11, RZ, 0x2, R0 ;  /* 0x00000002ff0b7819 */ /* 0x000fe20000011600 */
[----:B------:R-:W-:Y:S01]  /*2200*/  UIADD3 UR5, UR9, UR5, URZ ;  /* 0x0000000509057290 */ /* 0x000fe2000fffe03f */
[----:B------:R-:W-:Y:S01]  /*2210*/  LOP3.LUT R12, R0, 0x60, RZ, 0xc0, !PT ;  /* 0x00000060000c7812 */ /* 0x000fe200078ec0ff */
[----:B------:R-:W-:Y:S01]  /*2220*/  ULDC UR12, c[0x0][0x284] ;  /* 0x0000a100000c7ab9 */ /* 0x000fe20000000800 */
[----:B------:R-:W-:Y:S01]  /*2230*/  LOP3.LUT R10, R10, 0x1, RZ, 0xc0, !PT ;  /* 0x000000010a0a7812 */ /* 0x000fe200078ec0ff */
[----:B------:R-:W-:Y:S01]  /*2240*/  UISETP.GT.U32.AND UP0, UPT, UR5, 0x11, UPT ;  /* 0x000000110500788c */ /* 0x000fe2000bf04070 */
[----:B------:R-:W-:Y:S01]  /*2250*/  LOP3.LUT R11, R11, 0x7, RZ, 0xc0, !PT ;  /* 0x000000070b0b7812 */ /* 0x000fe200078ec0ff */
[----:B------:R-:W-:Y:S01]  /*2260*/  UISETP.GE.U32.AND UP1, UPT, UR9, 0x12, UPT ;  /* 0x000000120900788c */ /* 0x000fe2000bf26070 */
[----:B------:R-:W-:Y:S01]  /*2270*/  SHF.R.U32.HI R12, RZ, 0x1, R12 ;  /* 0x00000001ff0c7819 */ /* 0x000fe2000001160c */
[----:B------:R-:W-:Y:S01]  /*2280*/  IMAD.SHL.U32 R16, R10, 0x40, RZ ;  /* 0x000000400a107824 */ /* 0x000fe200078e00ff */
[----:B------:R-:W-:Y:S01]  /*2290*/  UISETP.LT.U32.AND UP0, UPT, UR9, 0x12, UP0 ;  /* 0x000000120900788c */ /* 0x000fe20008701070 */
[----:B------:R-:W-:Y:S01]  /*22a0*/  SHF.R.S32.HI R26, RZ, 0x1f, R17 ;  /* 0x0000001fff1a7819 */ /* 0x000fe20000011411 */
[----:B------:R-:W-:Y:S01]  /*22b0*/  UIMAD.WIDE.U32 UR6, UR5, 0x38e38e39, URZ ;  /* 0x38e38e39050678a5 */ /* 0x000fe2000f8e003f */
[-CC-:B------:R-:W-:Y:S01]  /*22c0*/  IADD3 R13, RZ, -R12.reuse, -R11.reuse ;  /* 0x8000000cff0d7210 */ /* 0x180fe20007ffe80b */
[----:B------:R-:W-:Y:S01]  /*22d0*/  USEL UR8, URZ, 0x1, !UP0 ;  /* 0x000000013f087887 */ /* 0x000fe2000c000000 */
[----:B------:R-:W-:Y:S01]  /*22e0*/  LOP3.LUT R11, R16, 0x40, R11, 0xe2, !PT ;  /* 0x00000040100b7812 */ /* 0x000fe200078ee20b */
[----:B------:R-:W-:Y:S01]  /*22f0*/  IMAD.SHL.U32 R16, R14, 0x8, RZ ;  /* 0x000000080e107824 */ /* 0x000fe200078e00ff */
[----:B------:R-:W-:Y:S01]  /*2300*/  ULDC.64 UR10, c[0x0][0x5d0] ;  /* 0x00017400000a7ab9 */ /* 0x000fe20000000a00 */
[----:B------:R-:W-:Y:S01]  /*2310*/  IMAD R18, R10, -0x40, R13 ;  /* 0xffffffc00a127824 */ /* 0x000fe200078e020d */
[----:B------:R-:W-:Y:S01]  /*2320*/  LOP3.LUT R10, R11, R12, RZ, 0xfc, !PT ;  /* 0x0000000c0b0a7212 */ /* 0x000fe200078efcff */
[C---:B------:R-:W-:Y:S01]  /*2330*/  IMAD.SHL.U32 R12, R0.reuse, 0x2, RZ ;  /* 0x00000002000c7824 */ /* 0x040fe200078e00ff */
[----:B------:R-:W-:Y:S01]  /*2340*/  LOP3.LUT R11, R0, 0x3, RZ, 0xc0, !PT ;  /* 0x00000003000b7812 */ /* 0x000fe200078ec0ff */
[----:B------:R-:W-:Y:S01]  /*2350*/  USHF.R.U32.HI UR6, URZ, 0x2, UR7 ;  /* 0x000000023f067899 */ /* 0x000fe20008011607 */
[----:B0-----:R-:W-:Y:S01]  /*2360*/  ISETP.GE.AND P0, PT, R16, R20, PT ;  /* 0x000000141000720c */ /* 0x001fe20003f06270 */
[----:B------:R-:W-:Y:S01]  /*2370*/  ULOP3.LUT UR4, UR4, UR8, URZ, 0x3c, !UPT ;  /* 0x0000000804047292 */ /* 0x000fe2000f8e3c3f */
[----:B------:R-:W-:Y:S01]  /*2380*/  LOP3.LUT R15, R12, 0x6, RZ, 0xc0, !PT ;  /* 0x000000060c0f7812 */ /* 0x000fe200078ec0ff */
[----:B------:R-:W-:Y:S01]  /*2390*/  IMAD R21, R11, -0x2, R20 ;  /* 0xfffffffe0b157824 */ /* 0x000fe200078e0214 */
[----:B------:R-:W-:Y:S01]  /*23a0*/  UIMAD UR5, UR6, -0x12, UR5 ;  /* 0xffffffee060578a4 */ /* 0x000fe2000f8e0205 */
[----:B------:R-:W-:Y:S01]  /*23b0*/  IMAD R11, R19, 0xc0, RZ ;  /* 0x000000c0130b7824 */ /* 0x000fe200078e02ff */
[----:B------:R-:W-:Y:S01]  /*23c0*/  LOP3.LUT R12, R16, R15, RZ, 0xfc, !PT ;  /* 0x0000000f100c7212 */ /* 0x000fe200078efcff */
[----:B------:R-:W-:Y:S01]  /*23d0*/  IMAD R20, R26, UR10, RZ ;  /* 0x0000000a1a147c24 */ /* 0x000fe2000f8e02ff */
[----:B------:R-:W-:Y:S01]  /*23e0*/  @UP1 ULOP3.LUT UR4, UR4, 0x1, UR6, 0x78, !UPT ;  /* 0x0000000104041892 */ /* 0x000fe2000f8e7806 */
[----:B------:R-:W-:Y:S01]  /*23f0*/  IMAD.IADD R29, R21, 0x1, -R16 ;  /* 0x00000001151d7824 */ /* 0x000fe200078e0a10 */
[----:B------:R-:W-:Y:S01]  /*2400*/  ISETP.GE.OR P0, PT, R11, UR12, P0 ;  /* 0x0000000c0b007c0c */ /* 0x000fe20008706670 */
[----:B------:R-:W-:Y:S01]  /*2410*/  IMAD R23, R17, UR11, R20 ;  /* 0x0000000b11177c24 */ /* 0x000fe2000f8e0214 */
[----:B------:R-:W-:Y:S01]  /*2420*/  SHF.R.S32.HI R13, RZ, 0x1f, R12 ;  /* 0x0000001fff0d7819 */ /* 0x000fe2000001140c */
[----:B------:R-:W-:Y:S01]  /*2430*/  IMAD.MOV.U32 R24, RZ, RZ, -0x1 ;  /* 0xffffffffff187424 */ /* 0x000fe200078e00ff */
[----:B------:R-:W-:Y:S01]  /*2440*/  IADD3 R28, -R11, UR12, R18 ;  /* 0x0000000c0b1c7c10 */ /* 0x000fe2000fffe112 */
[----:B------:R-:W-:-:S02]  /*2450*/  IMAD.MOV.U32 R11, RZ, RZ, RZ ;  /* 0x000000ffff0b7224 */ /* 0x000fc400078e00ff */
[----:B------:R-:W-:-:S04]  /*2460*/  IMAD.WIDE.U32 R12, R17, UR10, R12 ;  /* 0x0000000a110c7c25 */ /* 0x000fc8000f8e000c */
[----:B------:R-:W-:Y:S02]  /*2470*/  IMAD.IADD R13, R13, 0x1, R23 ;  /* 0x000000010d0d7824 */ /* 0x000fe400078e0217 */
[----:B------:R-:W-:Y:S01]  /*2480*/  IMAD.WIDE R18, R19, 0xc0, R10 ;  /* 0x000000c013127825 */ /* 0x000fe200078e020a */
[----:B------:R-:W-:Y:S06]  /*2490*/  @P0 BRA `(.L_x_38) ;  /* 0x0000000c00280947 */ /* 0x000fec0003800000 */
[----:B------:R-:W0:Y:S01]  /*24a0*/  LDC.64 R22, c[0x0][0x5c8] ;  /* 0x00017200ff167b82 */ /* 0x000e220000000a00 */
[----:B------:R-:W-:Y:S01]  /*24b0*/  ULDC.64 UR6, c[0x0][0x5c0] ;  /* 0x0001700000067ab9 */ /* 0x000fe20000000a00 */
[----:B------:R-:W-:Y:S01]  /*24c0*/  BSSY B0, `(.L_x_38) ;  /* 0x00000c7000007945 */ /* 0x000fe20003800000 */
[-C--:B0-----:R-:W-:Y:S01]  /*24d0*/  IMAD R10, R19, R22.reuse, RZ ;  /* 0x00000016130a7224 */ /* 0x081fe200078e02ff */
[----:B------:R-:W-:Y:S01]  /*24e0*/  SHF.L.U64.HI R16, R22, 0x7, R23 ;  /* 0x0000000716107819 */ /* 0x000fe20000010217 */
[----:B------:R-:W-:-:S04]  /*24f0*/  IMAD.WIDE.U32 R12, R18, R22, R12 ;  /* 0x00000016120c7225 */ /* 0x000fc800078e000c */
[----:B------:R-:W-:Y:S01]  /*2500*/  IMAD R21, R18, R23, R10 ;  /* 0x0000001712157224 */ /* 0x000fe200078e020a */
[----:B------:R-:W-:Y:S01]  /*2510*/  IADD3 R20, P4, R12, UR6, RZ ;  /* 0x000000060c147c10 */ /* 0x000fe2000ff9e0ff */
[C---:B------:R-:W-:Y:S01]  /*2520*/  IMAD.SHL.U32 R11, R22.reuse, 0x80, RZ ;  /* 0x00000080160b7824 */ /* 0x040fe200078e00ff */
[----:B------:R-:W-:Y:S01]  /*2530*/  LEA R10, P2, R22, R12, 0x3 ;  /* 0x0000000c160a7211 */ /* 0x000fe200078418ff */
[----:B------:R-:W-:-:S03]  /*2540*/  IMAD.IADD R13, R13, 0x1, R21 ;  /* 0x000000010d0d7824 */ /* 0x000fc600078e0215 */
[----:B------:R-:W-:Y:S02]  /*2550*/  IADD3 R12, P1, P0, R12, UR6, R11 ;  /* 0x000000060c0c7c10 */ /* 0x000fe4000f83e00b */
[----:B------:R-:W-:Y:S02]  /*2560*/  IADD3.X R21, R13, UR7, RZ, P4, !PT ;  /* 0x000000070d157c10 */ /* 0x000fe4000a7fe4ff */
[----:B---3-5:R-:W-:Y:S02]  /*2570*/  FSETP.NEU.AND P4, PT, R4, RZ, PT ;  /* 0x000000ff0400720b */ /* 0x028fe40003f8d000 */
[----:B------:R-:W-:Y:S02]  /*2580*/  LEA.HI.X R25, R22, R13, R23, 0x3, P2 ;  /* 0x0000000d16197211 */ /* 0x000fe400010f1c17 */
[C---:B------:R-:W-:Y:S02]  /*2590*/  IADD3 R22, P2, R10.reuse, UR6, RZ ;  /* 0x000000060a167c10 */ /* 0x040fe4000ff5e0ff */
[----:B------:R-:W-:-:S02]  /*25a0*/  IADD3 R10, P5, P6, R10, UR6, R11 ;  /* 0x000000060a0a7c10 */ /* 0x000fc4000febe00b */
[--C-:B------:R-:W-:Y:S02]  /*25b0*/  IADD3.X R13, R13, UR7, R16.reuse, P1, P0 ;  /* 0x000000070d0d7c10 */ /* 0x100fe40008fe0410 */
[C---:B------:R-:W-:Y:S02]  /*25c0*/  IADD3.X R23, R25.reuse, UR7, RZ, P2, !PT ;  /* 0x0000000719177c10 */ /* 0x040fe400097fe4ff */
[----:B------:R-:W-:Y:S01]  /*25d0*/  IADD3.X R11, R25, UR7, R16, P5, P6 ;  /* 0x00000007190b7c10 */ /* 0x000fe2000afec410 */
[----:B------:R-:W-:Y:S06]  /*25e0*/  @!P4 BRA `(.L_x_39) ;  /* 0x000000080040c947 */ /* 0x000fec0003800000 */
[----:B------:R-:W-:Y:S01]  /*25f0*/  IMAD R14, R14, 0x8, R15 ;  /* 0x000000080e0e7824 */ /* 0x000fe200078e020f */
[----:B------:R-:W-:Y:S01]  /*2600*/  ULDC.64 UR6, c[0x0][0x5b8] ;  /* 0x00016e0000067ab9 */ /* 0x000fe20000000a00 */
[----:B------:R-:W-:Y:S01]  /*2610*/  ISETP.GE.AND P0, PT, R29, 0x1, PT ;  /* 0x000000011d00780c */ /* 0x000fe20003f06270 */
[----:B------:R-:W-:Y:S01]  /*2620*/  IMAD R16, R26, UR6, RZ ;  /* 0x000000061a107c24 */ /* 0x000fe2000f8e02ff */
[----:B------:R-:W-:Y:S01]  /*2630*/  ULDC.64 UR10, c[0x0][0x5a8] ;  /* 0x00016a00000a7ab9 */ /* 0x000fe20000000a00 */
[----:B------:R-:W-:Y:S01]  /*2640*/  SHF.R.S32.HI R15, RZ, 0x1f, R14 ;  /* 0x0000001fff0f7819 */ /* 0x000fe2000001140e */
[----:B------:R-:W-:Y:S01]  /*2650*/  BSSY B1, `(.L_x_40) ;  /* 0x000000e000017945 */ /* 0x000fe20003800000 */
[C---:B------:R-:W-:Y:S01]  /*2660*/  IMAD R25, R17.reuse, UR7, R16 ;  /* 0x0000000711197c24 */ /* 0x040fe2000f8e0210 */
[----:B------:R-:W-:Y:S01]  /*2670*/  ISETP.LT.OR P4, PT, R28, 0x1, !P0 ;  /* 0x000000011c00780c */ /* 0x000fe20004781670 */
[----:B------:R-:W-:Y:S01]  /*2680*/  IMAD.WIDE.U32 R16, R17, UR6, R14 ;  /* 0x0000000611107c25 */ /* 0x000fe2000f8e000e */
[----:B------:R-:W-:-:S03]  /*2690*/  ULDC.64 UR6, c[0x0][0x5b0] ;  /* 0x00016c0000067ab9 */ /* 0x000fc60000000a00 */
[----:B------:R-:W-:Y:S02]  /*26a0*/  IMAD.IADD R17, R17, 0x1, R25 ;  /* 0x0000000111117824 */ /* 0x000fe400078e0219 */
[----:B------:R-:W-:Y:S02]  /*26b0*/  IMAD R25, R19, UR6, RZ ;  /* 0x0000000613197c24 */ /* 0x000fe4000f8e02ff */
[----:B------:R-:W-:-:S04]  /*26c0*/  IMAD.WIDE.U32 R14, R18, UR6, R16 ;  /* 0x00000006120e7c25 */ /* 0x000fc8000f8e0010 */
[----:B------:R-:W-:Y:S01]  /*26d0*/  IMAD R25, R18, UR7, R25 ;  /* 0x0000000712197c24 */ /* 0x000fe2000f8e0219 */
[----:B------:R-:W-:-:S04]  /*26e0*/  IADD3 R14, P1, R14, UR10, RZ ;  /* 0x0000000a0e0e7c10 */ /* 0x000fc8000ff3e0ff */
[--C-:B------:R-:W-:Y:S02]  /*26f0*/  IADD3.X R15, R15, UR11, R25.reuse, P1, !PT ;  /* 0x0000000b0f0f7c10 */ /* 0x100fe40008ffe419 */
[----:B------:R-:W-:Y:S01]  /*2700*/  PRMT R25, RZ, 0x7610, R25 ;  /* 0x00007610ff197816 */ /* 0x000fe20000000019 */
[----:B------:R-:W-:Y:S06]  /*2710*/  @P4 BRA `(.L_x_41) ;  /* 0x0000000000044947 */ /* 0x000fec0003800000 */
[----:B------:R0:W5:Y:S02]  /*2720*/  LDG.E.U8 R25, desc[UR16][R14.64] ;  /* 0x000000100e197981 */ /* 0x000164000c1e1100 */
.L_x_41:
[----:B------:R-:W-:Y:S05]  /*2730*/  BSYNC B1 ;  /* 0x0000000000017941 */ /* 0x000fea0003800000 */
.L_x_40:
[----:B-----5:R-:W-:Y:S01]  /*2740*/  LOP3.LUT R25, R25, 0xff, RZ, 0xc0, !PT ;  /* 0x000000ff19197812 */ /* 0x020fe200078ec0ff */
[----:B------:R-:W-:Y:S01]  /*2750*/  BSSY B1, `(.L_x_42) ;  /* 0x000000c000017945 */ /* 0x000fe20003800000 */
[----:B------:R-:W-:Y:S02]  /*2760*/  ISETP.GE.AND P1, PT, R29, 0x2, PT ;  /* 0x000000021d00780c */ /* 0x000fe40003f26270 */
[----:B------:R-:W-:Y:S02]  /*2770*/  F2FP.F16.E4M3.UNPACK_B R25, R25 ;  /* 0x00000019ff19723e */ /* 0x000fe400020006ff */
[----:B------:R-:W-:-:S03]  /*2780*/  ISETP.LT.OR P2, PT, R28, 0x1, !P1 ;  /* 0x000000011c00780c */ /* 0x000fc60004f41670 */
[----:B------:R-:W-:-:S05]  /*2790*/  HADD2.F32 R25, -RZ, R25.H0_H0 ;  /* 0x20000019ff197230 */ /* 0x000fca0000004100 */
[----:B------:R-:W-:Y:S01]  /*27a0*/  FMUL R26, R25, R4 ;  /* 0x00000004191a7220 */ /* 0x000fe20000400000 */
[----:B------:R-:W-:-:S03]  /*27b0*/  PRMT R25, RZ, 0x7610, R25 ;  /* 0x00007610ff197816 */ /* 0x000fc60000000019 */
[----:B--2---:R-:W-:-:S05]  /*27c0*/  FFMA R26, R39, R2, R26 ;  /* 0x00000002271a7223 */ /* 0x004fca000000001a */
[----:B------:R-:W-:-:S05]  /*27d0*/  F2FP.SATFINITE.E4M3.F32.PACK_AB_MERGE_C R27, RZ, R26, RZ ;  /* 0x0000001aff1b723e */ /* 0x000fca00048070ff */
[----:B------:R1:W-:Y:S01]  /*27e0*/  @!P4 STG.E.U8 desc[UR16][R20.64], R27 ;  /* 0x0000001b1400c986 */ /* 0x0003e2000c101110 */
[----:B------:R-:W-:Y:S05]  /*27f0*/  @P2 BRA `(.L_x_43) ;  /* 0x0000000000042947 */ /* 0x000fea0003800000 */
[----:B------:R2:W5:Y:S02]  /*2800*/  LDG.E.U8 R25, desc[UR16][R14.64+0x1] ;  /* 0x000001100e197981 */ /* 0x000564000c1e1100 */
.L_x_43:
[----:B------:R-:W-:Y:S05]  /*2810*/  BSYNC B1 ;  /* 0x0000000000017941 */ /* 0x000fea0003800000 */
.L_x_42:
[----:B-----5:R-:W-:Y:S01]  /*2820*/  LOP3.LUT R25, R25, 0xff, RZ, 0xc0, !PT ;  /* 0x000000ff19197812 */ /* 0x020fe200078ec0ff */
[----:B------:R-:W-:Y:S01]  /*2830*/  BSSY B1, `(.L_x_44) ;  /* 0x0000012000017945 */ /* 0x000fe20003800000 */
[----:B-1----:R-:W-:Y:S02]  /*2840*/  IADD3 R27, P4, R18, 0x8, RZ ;  /* 0x00000008121b7810 */ /* 0x002fe40007f9e0ff */
[----:B------:R-:W-:Y:S02]  /*2850*/  F2FP.F16.E4M3.UNPACK_B R25, R25 ;  /* 0x00000019ff19723e */ /* 0x000fe400020006ff */
[----:B------:R-:W-:Y:S01]  /*2860*/  ISETP.LT.OR P5, PT, R28, 0x9, !P0 ;  /* 0x000000091c00780c */ /* 0x000fe200047a1670 */
[----:B0-2---:R-:W-:Y:S02]  /*2870*/  IMAD.X R14, RZ, RZ, R19, P4 ;  /* 0x000000ffff0e7224 */ /* 0x005fe400020e0613 */
[----:B------:R-:W-:Y:S02]  /*2880*/  HADD2.F32 R25, -RZ, R25.H0_H0 ;  /* 0x20000019ff197230 */ /* 0x000fe40000004100 */
[----:B------:R-:W-:-:S02]  /*2890*/  IMAD R26, R14, UR6, RZ ;  /* 0x000000060e1a7c24 */ /* 0x000fc4000f8e02ff */
[----:B------:R-:W-:-:S04]  /*28a0*/  IMAD.WIDE.U32 R14, R27, UR6, R16 ;  /* 0x000000061b0e7c25 */ /* 0x000fc8000f8e0010 */
[----:B------:R-:W-:Y:S01]  /*28b0*/  FMUL R25, R25, R4 ;  /* 0x0000000419197220 */ /* 0x000fe20000400000 */
[----:B------:R-:W-:-:S03]  /*28c0*/  IMAD R27, R27, UR7, R26 ;  /* 0x000000071b1b7c24 */ /* 0x000fc6000f8e021a */
[----:B------:R-:W-:Y:S01]  /*28d0*/  FFMA R25, R36, R2, R25 ;  /* 0x0000000224197223 */ /* 0x000fe20000000019 */
[----:B------:R-:W-:-:S04]  /*28e0*/  IADD3 R14, P4, R14, UR10, RZ ;  /* 0x0000000a0e0e7c10 */ /* 0x000fc8000ff9e0ff */
[----:B------:R-:W-:Y:S02]  /*28f0*/  F2FP.SATFINITE.E4M3.F32.PACK_AB_MERGE_C R31, RZ, R25, RZ ;  /* 0x00000019ff1f723e */ /* 0x000fe400048070ff */
[----:B------:R-:W-:Y:S02]  /*2900*/  IADD3.X R15, R15, UR11, R27, P4, !PT ;  /* 0x0000000b0f0f7c10 */ /* 0x000fe4000a7fe41b */
[----:B------:R-:W-:Y:S01]  /*2910*/  PRMT R25, RZ, 0x7610, R25 ;  /* 0x00007610ff197816 */ /* 0x000fe20000000019 */
[----:B------:R0:W-:Y:S01]  /*2920*/  @!P2 STG.E.U8 desc[UR16][R20.64+0x1], R31 ;  /* 0x0000011f1400a986 */ /* 0x0001e2000c101110 */
[----:B------:R-:W-:Y:S05]  /*2930*/  @P5 BRA `(.L_x_45) ;  /* 0x0000000000045947 */ /* 0x000fea0003800000 */
[----:B------:R1:W5:Y:S02]  /*2940*/  LDG.E.U8 R25, desc[UR16][R14.64] ;  /* 0x000000100e197981 */ /* 0x000364000c1e1100 */
.L_x_45:
[----:B------:R-:W-:Y:S05]  /*2950*/  BSYNC B1 ;  /* 0x0000000000017941 */ /* 0x000fea0003800000 */
.L_x_44:
[----:B-----5:R-:W-:Y:S01]  /*2960*/  LOP3.LUT R25, R25, 0xff, RZ, 0xc0, !PT ;  /* 0x000000ff19197812 */ /* 0x020fe200078ec0ff */
[----:B------:R-:W-:Y:S01]  /*2970*/  BSSY B1, `(.L_x_46) ;  /* 0x000000b000017945 */ /* 0x000fe20003800000 */
[----:B------:R-:W-:Y:S02]  /*2980*/  ISETP.LT.OR P2, PT, R28, 0x9, !P1 ;  /* 0x000000091c00780c */ /* 0x000fe40004f41670 */
[----:B------:R-:W-:-:S05]  /*2990*/  F2FP.F16.E4M3.UNPACK_B R25, R25 ;  /* 0x00000019ff19723e */ /* 0x000fca00020006ff */
[----:B------:R-:W-:-:S05]  /*29a0*/  HADD2.F32 R25, -RZ, R25.H0_H0 ;  /* 0x20000019ff197230 */ /* 0x000fca0000004100 */
[----:B0-----:R-:W-:-:S04]  /*29b0*/  FMUL R20, R25, R4 ;  /* 0x0000000419147220 */ /* 0x001fc80000400000 */
[----:B------:R-:W-:-:S05]  /*29c0*/  FFMA R20, R37, R2, R20 ;  /* 0x0000000225147223 */ /* 0x000fca0000000014 */
[----:B------:R-:W-:Y:S02]  /*29d0*/  F2FP.SATFINITE.E4M3.F32.PACK_AB_MERGE_C R21, RZ, R20, RZ ;  /* 0x00000014ff15723e */ /* 0x000fe400048070ff */
[----:B------:R-:W-:-:S03]  /*29e0*/  PRMT R20, RZ, 0x7610, R20 ;  /* 0x00007610ff147816 */ /* 0x000fc60000000014 */
[----:B------:R0:W-:Y:S01]  /*29f0*/  @!P5 STG.E.U8 desc[UR16][R22.64], R21 ;  /* 0x000000151600d986 */ /* 0x0001e2000c101110 */
[----:B------:R-:W-:Y:S05]  /*2a00*/  @P2 BRA `(.L_x_47) ;  /* 0x0000000000042947 */ /* 0x000fea0003800000 */
[----:B------:R2:W5:Y:S02]  /*2a10*/  LDG.E.U8 R20, desc[UR16][R14.64+0x1] ;  /* 0x000001100e147981 */ /* 0x000564000c1e1100 */
.L_x_47:
[----:B------:R-:W-:Y:S05]  /*2a20*/  BSYNC B1 ;  /* 0x0000000000017941 */ /* 0x000fea0003800000 */
.L_x_46:
[----:B-----5:R-:W-:Y:S01]  /*2a30*/  LOP3.LUT R20, R20, 0xff, RZ, 0xc0, !PT ;  /* 0x000000ff14147812 */ /* 0x020fe200078ec0ff */
[----:B------:R-:W-:Y:S01]  /*2a40*/  BSSY B1, `(.L_x_48) ;  /* 0x0000012000017945 */ /* 0x000fe20003800000 */
[----:B------:R-:W-:Y:S02]  /*2a50*/  IADD3 R25, P4, R18, 0x80, RZ ;  /* 0x0000008012197810 */ /* 0x000fe40007f9e0ff */
[----:B------:R-:W-:Y:S02]  /*2a60*/  F2FP.F16.E4M3.UNPACK_B R20, R20 ;  /* 0x00000014ff14723e */ /* 0x000fe400020006ff */
[----:B------:R-:W-:Y:S01]  /*2a70*/  ISETP.LT.OR P0, PT, R28, 0x81, !P0 ;  /* 0x000000811c00780c */ /* 0x000fe20004701670 */
[----:B-12---:R-:W-:Y:S02]  /*2a80*/  IMAD.X R14, RZ, RZ, R19, P4 ;  /* 0x000000ffff0e7224 */ /* 0x006fe400020e0613 */
[----:B------:R-:W-:Y:S02]  /*2a90*/  HADD2.F32 R15, -RZ, R20.H0_H0 ;  /* 0x20000014ff0f7230 */ /* 0x000fe40000004100 */
[----:B------:R-:W-:-:S03]  /*2aa0*/  IMAD R20, R14, UR6, RZ ;  /* 0x000000060e147c24 */ /* 0x000fc6000f8e02ff */
[----:B0-----:R-:W-:Y:S01]  /*2ab0*/  FMUL R21, R15, R4 ;  /* 0x000000040f157220 */ /* 0x001fe20000400000 */
[----:B------:R-:W-:-:S04]  /*2ac0*/  IMAD.WIDE.U32 R14, R25, UR6, R16 ;  /* 0x00000006190e7c25 */ /* 0x000fc8000f8e0010 */
[----:B------:R-:W-:Y:S01]  /*2ad0*/  FFMA R21, R34, R2, R21 ;  /* 0x0000000222157223 */ /* 0x000fe20000000015 */
[--C-:B------:R-:W-:Y:S01]  /*2ae0*/  IMAD R25, R25, UR7, R20.reuse ;  /* 0x0000000719197c24 */ /* 0x100fe2000f8e0214 */
[----:B------:R-:W-:Y:S02]  /*2af0*/  IADD3 R14, P4, R14, UR10, RZ ;  /* 0x0000000a0e0e7c10 */ /* 0x000fe4000ff9e0ff */
[----:B------:R-:W-:Y:S02]  /*2b00*/  PRMT R20, RZ, 0x7610, R20 ;  /* 0x00007610ff147816 */ /* 0x000fe40000000014 */
[----:B------:R-:W-:Y:S02]  /*2b10*/  F2FP.SATFINITE.E4M3.F32.PACK_AB_MERGE_C R21, RZ, R21, RZ ;  /* 0x00000015ff15723e */ /* 0x000fe400048070ff */
[----:B------:R-:W-:-:S03]  /*2b20*/  IADD3.X R15, R15, UR11, R25, P4, !PT ;  /* 0x0000000b0f0f7c10 */ /* 0x000fc6000a7fe419 */
[----:B------:R0:W-:Y:S01]  /*2b30*/  @!P2 STG.E.U8 desc[UR16][R22.64+0x1], R21 ;  /* 0x000001151600a986 */ /* 0x0001e2000c101110 */
[----:B------:R-:W-:Y:S05]  /*2b40*/  @P0 BRA `(.L_x_49) ;  /* 0x0000000000040947 */ /* 0x000fea0003800000 */
[----:B------:R1:W5:Y:S02]  /*2b50*/  LDG.E.U8 R20, desc[UR16][R14.64] ;  /* 0x000000100e147981 */ /* 0x000364000c1e1100 */
.L_x_49:
[----:B------:R-:W-:Y:S05]  /*2b60*/  BSYNC B1 ;  /* 0x0000000000017941 */ /* 0x000fea0003800000 */
.L_x_48:
[----:B-----5:R-:W-:Y:S01]  /*2b70*/  LOP3.LUT R20, R20, 0xff, RZ, 0xc0, !PT ;  /* 0x000000ff14147812 */ /* 0x020fe200078ec0ff */
[----:B------:R-:W-:Y:S01]  /*2b80*/  BSSY B1, `(.L_x_50) ;  /* 0x000000b000017945 */ /* 0x000fe20003800000 */
[----:B------:R-:W-:Y:S02]  /*2b90*/  ISETP.LT.OR P1, PT, R28, 0x81, !P1 ;  /* 0x000000811c00780c */ /* 0x000fe40004f21670 */
[----:B------:R-:W-:-:S05]  /*2ba0*/  F2FP.F16.E4M3.UNPACK_B R20, R20 ;  /* 0x00000014ff14723e */ /* 0x000fca00020006ff */
[----:B0-----:R-:W-:-:S05]  /*2bb0*/  HADD2.F32 R21, -RZ, R20.H0_H0 ;  /* 0x20000014ff157230 */ /* 0x001fca0000004100 */
[----:B------:R-:W-:-:S04]  /*2bc0*/  FMUL R20, R21, R4 ;  /* 0x0000000415147220 */ /* 0x000fc80000400000 */
[----:B------:R-:W-:-:S05]  /*2bd0*/  FFMA R20, R35, R2, R20 ;  /* 0x0000000223147223 */ /* 0x000fca0000000014 */
[----:B------:R-:W-:Y:S02]  /*2be0*/  F2FP.SATFINITE.E4M3.F32.PACK_AB_MERGE_C R21, RZ, R20, RZ ;  /* 0x00000014ff15723e */ /* 0x000fe400048070ff */
[----:B------:R-:W-:-:S03]  /*2bf0*/  PRMT R20, RZ, 0x7610, R20 ;  /* 0x00007610ff147816 */ /* 0x000fc60000000014 */
[----:B------:R0:W-:Y:S01]  /*2c00*/  @!P0 STG.E.U8 desc[UR16][R12.64], R21 ;  /* 0x000000150c008986 */ /* 0x0001e2000c101110 */
[----:B------:R-:W-:Y:S05]  /*2c10*/  @P1 BRA `(.L_x_51) ;  /* 0x0000000000041947 */ /* 0x000fea0003800000 */
[----:B------:R2:W5:Y:S02]  /*2c20*/  LDG.E.U8 R20, desc[UR16][R14.64+0x1] ;  /* 0x000001100e147981 */ /* 0x000564000c1e1100 */
.L_x_51:
[----:B------:R-:W-:Y:S05]  /*2c30*/  BSYNC B1 ;  /* 0x0000000000017941 */ /* 0x000fea0003800000 */
.L_x_50:
[----:B-----5:R-:W-:Y:S01]  /*2c40*/  LOP3.LUT R20, R20, 0xff, RZ, 0xc0, !PT ;  /* 0x000000ff14147812 */ /* 0x020fe200078ec0ff */
[----:B------:R-:W-:Y:S01]  /*2c50*/  BSSY B1, `(.L_x_52) ;  /* 0x0000013000017945 */ /* 0x000fe20003800000 */
[----:B0-----:R-:W-:Y:S02]  /*2c60*/  IADD3 R21, P0, R18, 0x88, RZ ;  /* 0x0000008812157810 */ /* 0x001fe40007f1e0ff */
[----:B------:R-:W-:-:S03]  /*2c70*/  F2FP.F16.E4M3.UNPACK_B R20, R20 ;  /* 0x00000014ff14723e */ /* 0x000fc600020006ff */
[----:B------:R-:W-:Y:S01]  /*2c80*/  IMAD.X R18, RZ, RZ, R19, P0 ;  /* 0x000000ffff127224 */ /* 0x000fe200000e0613 */
[----:B------:R-:W-:Y:S01]  /*2c90*/  ISETP.GE.AND P0, PT, R28, 0x89, PT ;  /* 0x000000891c00780c */ /* 0x000fe20003f06270 */
[----:B-12---:R-:W-:Y:S02]  /*2ca0*/  HADD2.F32 R15, -RZ, R20.H0_H0 ;  /* 0x20000014ff0f7230 */ /* 0x006fe40000004100 */
[----:B------:R-:W-:Y:S01]  /*2cb0*/  IMAD R18, R18, UR6, RZ ;  /* 0x0000000612127c24 */ /* 0x000fe2000f8e02ff */
[----:B------:R-:W-:Y:S01]  /*2cc0*/  ISETP.LT.OR P4, PT, R29, 0x1, !P0 ;  /* 0x000000011d00780c */ /* 0x000fe20004781670 */
[----:B------:R-:W-:-:S04]  /*2cd0*/  IMAD.WIDE.U32 R16, R21, UR6, R16 ;  /* 0x0000000615107c25 */ /* 0x000fc8000f8e0010 */
[----:B------:R-:W-:Y:S01]  /*2ce0*/  FMUL R15, R15, R4 ;  /* 0x000000040f0f7220 */ /* 0x000fe20000400000 */
[----:B------:R-:W-:-:S03]  /*2cf0*/  IMAD R21, R21, UR7, R18 ;  /* 0x0000000715157c24 */ /* 0x000fc6000f8e0212 */
[----:B------:R-:W-:Y:S01]  /*2d00*/  FFMA R15, R32, R2, R15 ;  /* 0x00000002200f7223 */ /* 0x000fe2000000000f */
[----:B------:R-:W-:Y:S02]  /*2d10*/  IADD3 R14, P2, R16, UR10, RZ ;  /* 0x0000000a100e7c10 */ /* 0x000fe4000ff5e0ff */
[----:B------:R-:W-:Y:S02]  /*2d20*/  PRMT R16, RZ, 0x7610, R16 ;  /* 0x00007610ff107816 */ /* 0x000fe40000000010 */
[----:B------:R-:W-:Y:S02]  /*2d30*/  F2FP.SATFINITE.E4M3.F32.PACK_AB_MERGE_C R19, RZ, R15, RZ ;  /* 0x0000000fff13723e */ /* 0x000fe400048070ff */
[----:B------:R-:W-:-:S03]  /*2d40*/  IADD3.X R15, R17, UR11, R21, P2, !PT ;  /* 0x0000000b110f7c10 */ /* 0x000fc600097fe415 */
[----:B------:R0:W-:Y:S01]  /*2d50*/  @!P1 STG.E.U8 desc[UR16][R12.64+0x1], R19 ;  /* 0x000001130c009986 */ /* 0x0001e2000c101110 */
[----:B------:R-:W-:Y:S05]  /*2d60*/  @P4 BRA `(.L_x_53) ;  /* 0x0000000000044947 */ /* 0x000fea0003800000 */
[----:B------:R1:W5:Y:S02]  /*2d70*/  LDG.E.U8 R16, desc[UR16][R14.64] ;  /* 0x000000100e107981 */ /* 0x000364000c1e1100 */
.L_x_53:
[----:B------:R-:W-:Y:S05]  /*2d80*/  BSYNC B1 ;  /* 0x0000000000017941 */ /* 0x000fea0003800000 */
.L_x_52:
        /* <DEDUP_REMOVED lines=12> */
.L_x_55:
[----:B------:R-:W-:Y:S05]  /*2e50*/  BSYNC B1 ;  /* 0x0000000000017941 */ /* 0x000fea0003800000 */
.L_x_54:
[----:B------:R-:W-:Y:S05]  /*2e60*/  @P0 BRA `(.L_x_56) ;  /* 0x0000000000b00947 */ /* 0x000fea0003800000 */
[----:B-----5:R-:W-:-:S04]  /*2e70*/  LOP3.LUT R12, R12, 0xff, RZ, 0xc0, !PT ;  /* 0x000000ff0c0c7812 */ /* 0x020fc800078ec0ff */
[----:B------:R-:W-:-:S05]  /*2e80*/  F2FP.F16.E4M3.UNPACK_B R12, R12 ;  /* 0x0000000cff0c723e */ /* 0x000fca00020006ff */
[----:B0-----:R-:W-:-:S05]  /*2e90*/  HADD2.F32 R13, -RZ, R12.H0_H0 ;  /* 0x2000000cff0d7230 */ /* 0x001fca0000004100 */
[----:B------:R-:W-:-:S04]  /*2ea0*/  FMUL R12, R13, R4 ;  /* 0x000000040d0c7220 */ /* 0x000fc80000400000 */
[----:B------:R-:W-:-:S05]  /*2eb0*/  FFMA R12, R5, R2, R12 ;  /* 0x00000002050c7223 */ /* 0x000fca000000000c */
[----:B------:R-:W-:-:S05]  /*2ec0*/  F2FP.SATFINITE.E4M3.F32.PACK_AB_MERGE_C R5, RZ, R12, RZ ;  /* 0x0000000cff05723e */ /* 0x000fca00048070ff */
[----:B------:R3:W-:Y:S01]  /*2ed0*/  STG.E.U8 desc[UR16][R10.64+0x1], R5 ;  /* 0x000001050a007986 */ /* 0x0007e2000c101110 */
[----:B------:R-:W-:Y:S05]  /*2ee0*/  BRA `(.L_x_56) ;  /* 0x0000000000907947 */ /* 0x000fea0003800000 */
.L_x_39:
[----:B------:R-:W-:Y:S01]  /*2ef0*/  ISETP.GE.AND P1, PT, R28, 0x1, PT ;  /* 0x000000011c00780c */ /* 0x000fe20003f26270 */
[-C--:B--2---:R-:W-:Y:S01]  /*2f00*/  FMUL R39, R39, R2.reuse ;  /* 0x0000000227277220 */ /* 0x084fe20000400000 */
[-C--:B------:R-:W-:Y:S01]  /*2f10*/  FMUL R36, R36, R2.reuse ;  /* 0x0000000224247220 */ /* 0x080fe20000400000 */
[----:B------:R-:W-:Y:S01]  /*2f20*/  ISETP.GE.AND P6, PT, R28, 0x9, PT ;  /* 0x000000091c00780c */ /* 0x000fe20003fc6270 */
[-C--:B------:R-:W-:Y:S01]  /*2f30*/  FMUL R37, R37, R2.reuse ;  /* 0x0000000225257220 */ /* 0x080fe20000400000 */
[C---:B------:R-:W-:Y:S01]  /*2f40*/  ISETP.LT.OR P5, PT, R29.reuse, 0x1, !P1 ;  /* 0x000000011d00780c */ /* 0x040fe20004fa1670 */
[-C--:B------:R-:W-:Y:S01]  /*2f50*/  FMUL R34, R34, R2.reuse ;  /* 0x0000000222227220 */ /* 0x080fe20000400000 */
[----:B------:R-:W-:Y:S01]  /*2f60*/  ISETP.LT.OR P1, PT, R29, 0x2, !P1 ;  /* 0x000000021d00780c */ /* 0x000fe20004f21670 */
[-C--:B------:R-:W-:Y:S01]  /*2f70*/  FMUL R35, R35, R2.reuse ;  /* 0x0000000223237220 */ /* 0x080fe20000400000 */
[----:B------:R-:W-:Y:S01]  /*2f80*/  F2FP.SATFINITE.E4M3.F32.PACK_AB_MERGE_C R39, RZ, R39, RZ ;  /* 0x00000027ff27723e */ /* 0x000fe200048070ff */
[----:B------:R-:W-:Y:S01]  /*2f90*/  FMUL R32, R32, R2 ;  /* 0x0000000220207220 */ /* 0x000fe20000400000 */
[----:B------:R-:W-:Y:S01]  /*2fa0*/  F2FP.SATFINITE.E4M3.F32.PACK_AB_MERGE_C R15, RZ, R36, RZ ;  /* 0x00000024ff0f723e */ /* 0x000fe200048070ff */
[-C--:B------:R-:W-:Y:S01]  /*2fb0*/  FMUL R33, R33, R2.reuse ;  /* 0x0000000221217220 */ /* 0x080fe20000400000 */
[C---:B------:R-:W-:Y:S01]  /*2fc0*/  ISETP.GE.AND P2, PT, R28.reuse, 0x81, PT ;  /* 0x000000811c00780c */ /* 0x040fe20003f46270 */
[----:B------:R-:W-:Y:S01]  /*2fd0*/  FMUL R5, R5, R2 ;  /* 0x0000000205057220 */ /* 0x000fe20000400000 */
[----:B------:R-:W-:-:S02]  /*2fe0*/  ISETP.GE.AND P0, PT, R28, 0x89, PT ;  /* 0x000000891c00780c */ /* 0x000fc40003f06270 */
[C---:B------:R-:W-:Y:S01]  /*2ff0*/  ISETP.LT.OR P4, PT, R29.reuse, 0x1, !P6 ;  /* 0x000000011d00780c */ /* 0x040fe20007781670 */
[----:B------:R-:W-:Y:S01]  /*3000*/  @!P5 STG.E.U8 desc[UR16][R20.64], R39 ;  /* 0x000000271400d986 */ /* 0x000fe2000c101110 */
[C---:B------:R-:W-:Y:S02]  /*3010*/  ISETP.LT.OR P5, PT, R29.reuse, 0x1, !P2 ;  /* 0x000000011d00780c */ /* 0x040fe400057a1670 */
[C---:B------:R-:W-:Y:S01]  /*3020*/  ISETP.LT.OR P2, PT, R29.reuse, 0x2, !P2 ;  /* 0x000000021d00780c */ /* 0x040fe20005741670 */
[----:B------:R0:W-:Y:S01]  /*3030*/  @!P1 STG.E.U8 desc[UR16][R20.64+0x1], R15 ;  /* 0x0000010f14009986 */ /* 0x0001e2000c101110 */
[C---:B------:R-:W-:Y:S02]  /*3040*/  ISETP.LT.OR P1, PT, R29.reuse, 0x2, !P6 ;  /* 0x000000021d00780c */ /* 0x040fe40007721670 */
[C---:B------:R-:W-:Y:S02]  /*3050*/  ISETP.LT.OR P6, PT, R29.reuse, 0x1, !P0 ;  /* 0x000000011d00780c */ /* 0x040fe400047c1670 */
[----:B------:R-:W-:-:S02]  /*3060*/  ISETP.LT.OR P0, PT, R29, 0x2, !P0 ;  /* 0x000000021d00780c */ /* 0x000fc40004701670 */
[----:B------:R-:W-:Y:S02]  /*3070*/  F2FP.SATFINITE.E4M3.F32.PACK_AB_MERGE_C R37, RZ, R37, RZ ;  /* 0x00000025ff25723e */ /* 0x000fe400048070ff */
[----:B------:R-:W-:Y:S02]  /*3080*/  F2FP.SATFINITE.E4M3.F32.PACK_AB_MERGE_C R35, RZ, R35, RZ ;  /* 0x00000023ff23723e */ /* 0x000fe400048070ff */
[----:B------:R-:W-:Y:S01]  /*3090*/  F2FP.SATFINITE.E4M3.F32.PACK_AB_MERGE_C R17, RZ, R32, RZ ;  /* 0x00000020ff11723e */ /* 0x000fe200048070ff */
[----:B------:R1:W-:Y:S01]  /*30a0*/  @!P4 STG.E.U8 desc[UR16][R22.64], R37 ;  /* 0x000000251600c986 */ /* 0x0003e2000c101110 */
[----:B0-----:R-:W-:Y:S02]  /*30b0*/  F2FP.SATFINITE.E4M3.F32.PACK_AB_MERGE_C R15, RZ, R34, RZ ;  /* 0x00000022ff0f723e */ /* 0x001fe400048070ff */
[----:B------:R-:W-:Y:S02]  /*30c0*/  F2FP.SATFINITE.E4M3.F32.PACK_AB_MERGE_C R33, RZ, R33, RZ ;  /* 0x00000021ff21723e */ /* 0x000fe400048070ff */
[----:B------:R-:W-:Y:S01]  /*30d0*/  F2FP.SATFINITE.E4M3.F32.PACK_AB_MERGE_C R5, RZ, R5, RZ ;  /* 0x00000005ff05723e */ /* 0x000fe200048070ff */
[----:B------:R1:W-:Y:S04]  /*30e0*/  @!P1 STG.E.U8 desc[UR16][R22.64+0x1], R15 ;  /* 0x0000010f16009986 */ /* 0x0003e8000c101110 */
[----:B------:R1:W-:Y:S04]  /*30f0*/  @!P5 STG.E.U8 desc[UR16][R12.64], R35 ;  /* 0x000000230c00d986 */ /* 0x0003e8000c101110 */
[----:B------:R1:W-:Y:S04]  /*3100*/  @!P2 STG.E.U8 desc[UR16][R12.64+0x1], R17 ;  /* 0x000001110c00a986 */ /* 0x0003e8000c101110 */
[----:B------:R1:W-:Y:S04]  /*3110*/  @!P6 STG.E.U8 desc[UR16][R10.64], R33 ;  /* 0x000000210a00e986 */ /* 0x0003e8000c101110 */
[----:B------:R1:W-:Y:S02]  /*3120*/  @!P0 STG.E.U8 desc[UR16][R10.64+0x1], R5 ;  /* 0x000001050a008986 */ /* 0x0003e4000c101110 */
.L_x_56:
[----:B------:R-:W-:Y:S05]  /*3130*/  BSYNC B0 ;  /* 0x0000000000007941 */ /* 0x000fea0003800000 */
.L_x_38:
[----:B------:R-:W-:Y:S01]  /*3140*/  ULDC UR6, c[0x0][0xc] ;  /* 0x0000030000067ab9 */ /* 0x000fe20000000800 */
[----:B------:R-:W-:Y:S01]  /*3150*/  ULDC UR7, c[0x0][0x10] ;  /* 0x0000040000077ab9 */ /* 0x000fe20000000800 */
[----:B-1-3--:R-:W1:Y:S01]  /*3160*/  LDC R5, c[0x0][0x14] ;  /* 0x00000500ff057b82 */ /* 0x00ae620000000800 */
[----:B------:R-:W-:Y:S01]  /*3170*/  UIMAD.WIDE.U32 UR6, UR6, UR7, URZ ;  /* 0x00000007060672a5 */ /* 0x000fe2000f8e003f */
[----:B--2---:R-:W-:Y:S02]  /*3180*/  IMAD.MOV.U32 R14, RZ, RZ, -0x1 ;  /* 0xffffffffff0e7424 */ /* 0x004fe400078e00ff */
[----:B------:R-:W-:-:S03]  /*3190*/  IMAD.MOV.U32 R17, RZ, RZ, -0x1 ;  /* 0xffffffffff117424 */ /* 0x000fc600078e00ff */
[----:B-1----:R-:W-:-:S04]  /*31a0*/  IMAD.WIDE.U32 R8, R5, UR6, R8 ;  /* 0x0000000605087c25 */ /* 0x002fc8000f8e0008 */
[----:B------:R-:W-:Y:S01]  /*31b0*/  IMAD R5, R5, UR7, RZ ;  /* 0x0000000705057c24 */ /* 0x000fe2000f8e02ff */
[----:B------:R-:W-:Y:S02]  /*31c0*/  ULDC.64 UR6, c[0x0][0x650] ;  /* 0x0001940000067ab9 */ /* 0x000fe40000000a00 */
[----:B------:R-:W-:Y:S01]  /*31d0*/  ISETP.GE.U32.AND P0, PT, R8, UR6, PT ;  /* 0x0000000608007c0c */ /* 0x000fe2000bf06070 */
[--C-:B------:R-:W-:Y:S01]  /*31e0*/  IMAD.IADD R9, R9, 0x1, R5.reuse ;  /* 0x0000000109097824 */ /* 0x100fe200078e0205 */
[----:B------:R-:W-:-:S04]  /*31f0*/  PRMT R5, RZ, 0x7610, R5 ;  /* 0x00007610ff057816 */ /* 0x000fc80000000005 */
[----:B------:R-:W-:-:S13]  /*3200*/  ISETP.GE.U32.AND.EX P0, PT, R9, UR7, PT, P0 ;  /* 0x0000000709007c0c */ /* 0x000fda000bf06100 */
[----:B------:R-:W-:Y:S05]  /*3210*/  @P0 BRA `(.L_x_57) ;  /* 0x0000000400640947 */ /* 0x000fea0003800000 */
[----:B------:R-:W1:Y:S01]  /*3220*/  S2R R22, SR_CTAID.X ;  /* 0x0000000000167919 */ /* 0x000e620000002500 */
[----:B------:R-:W2:Y:S01]  /*3230*/  LDC.64 R16, c[0x0][0x628] ;  /* 0x00018a00ff107b82 */ /* 0x000ea20000000a00 */
[----:B------:R-:W-:Y:S01]  /*3240*/  ULDC UR6, c[0x0][0x150] ;  /* 0x0000540000067ab9 */ /* 0x000fe20000000800 */
[----:B------:R-:W-:Y:S01]  /*3250*/  IMAD.MOV.U32 R14, RZ, RZ, R8 ;  /* 0x000000ffff0e7224 */ /* 0x000fe200078e0008 */
[----:B------:R-:W3:Y:S01]  /*3260*/  S2R R26, SR_CTAID.Y ;  /* 0x00000000001a7919 */ /* 0x000ee20000002600 */
[----:B------:R-:W-:-:S04]  /*3270*/  IMAD.MOV.U32 R15, RZ, RZ, R9 ;  /* 0x000000ffff0f7224 */ /* 0x000fc800078e0009 */
[----:B------:R-:W4:Y:S08]  /*3280*/  LDC R25, c[0x0][0x144] ;  /* 0x00005100ff197b82 */ /* 0x000f300000000800 */
[----:B------:R-:W0:Y:S08]  /*3290*/  LDC R18, c[0x0][0x630] ;  /* 0x00018c00ff127b82 */ /* 0x000e300000000800 */
[----:B------:R-:W0:Y:S01]  /*32a0*/  LDC.64 R20, c[0x0][0x620] ;  /* 0x00018800ff147b82 */ /* 0x000e220000000a00 */
[----:B--2---:R-:W-:-:S04]  /*32b0*/  ISETP.NE.U32.AND P0, PT, R16, RZ, PT ;  /* 0x000000ff1000720c */ /* 0x004fc80003f05070 */
[----:B------:R-:W-:Y:S02]  /*32c0*/  ISETP.NE.AND.EX P0, PT, R17, RZ, PT, P0 ;  /* 0x000000ff1100720c */ /* 0x000fe40003f05300 */
[----:B-1----:R-:W-:-:S05]  /*32d0*/  I2FP.F32.U32 R5, R22 ;  /* 0x0000001600057245 */ /* 0x002fca0000201000 */
[----:B------:R-:W-:-:S04]  /*32e0*/  FMUL R5, R5, UR6 ;  /* 0x0000000605057c20 */ /* 0x000fc80008400000 */
[----:B------:R1:W2:Y:S02]  /*32f0*/  F2I.U32.TRUNC.NTZ R23, R5 ;  /* 0x0000000500177305 */ /* 0x0002a4000020f000 */
[----:B---34-:R-:W-:Y:S05]  /*3300*/  @!P0 BRA `(.L_x_58) ;  /* 0x0000000000288947 */ /* 0x018fea0003800000 */
[----:B-1----:R-:W1:Y:S02]  /*3310*/  LDC R5, c[0x0][0x634] ;  /* 0x00018d00ff057b82 */ /* 0x002e640000000800 */
[----:B-1----:R-:W-:-:S05]  /*3320*/  IADD3 R5, P0, R8, R5, RZ ;  /* 0x0000000508057210 */ /* 0x002fca0007f1e0ff */
[----:B------:R-:W-:-:S04]  /*3330*/  IMAD.X R19, RZ, RZ, R9, P0 ;  /* 0x000000ffff137224 */ /* 0x000fc800000e0609 */
[----:B0-----:R-:W-:-:S04]  /*3340*/  IMAD.WIDE.U32 R10, R19, R16, RZ ;  /* 0x00000010130a7225 */ /* 0x001fc800078e00ff */
[----:B-----5:R-:W-:-:S04]  /*3350*/  IMAD.WIDE.U32 R12, P0, R5, R17, R10 ;  /* 0x00000011050c7225 */ /* 0x020fc8000780000a */
[----:B------:R-:W-:-:S04]  /*3360*/  IMAD.WIDE.U32 R10, R5, R16, RZ ;  /* 0x00000010050a7225 */ /* 0x000fc800078e00ff */
[----:B------:R-:W-:Y:S01]  /*3370*/  IMAD.X R15, RZ, RZ, RZ, P0 ;  /* 0x000000ffff0f7224 */ /* 0x000fe200000e06ff */
[----:B------:R-:W-:Y:S01]  /*3380*/  IADD3 RZ, P0, R11, R12, RZ ;  /* 0x0000000c0bff7210 */ /* 0x000fe20007f1e0ff */
[----:B------:R-:W-:-:S04]  /*3390*/  IMAD.MOV.U32 R14, RZ, RZ, R13 ;  /* 0x000000ffff0e7224 */ /* 0x000fc800078e000d */
[----:B------:R-:W-:-:S08]  /*33a0*/  IMAD.WIDE.U32.X R14, R19, R17, R14, P0 ;  /* 0x00000011130e7225 */ /* 0x000fd000000e040e */
.L_x_58:
[-CC-:B0-----:R-:W-:Y:S01]  /*33b0*/  SHF.R.U64 R19, R14, R18.reuse, R15.reuse ;  /* 0x000000120e137219 */ /* 0x181fe2000000120f */
[----:B------:R-:W0:Y:S01]  /*33c0*/  LDC.64 R30, c[0x0][0x640] ;  /* 0x00019000ff1e7b82 */ /* 0x000e220000000a00 */
[----:B-1----:R-:W-:Y:S01]  /*33d0*/  SHF.R.U32.HI R5, RZ, R18, R15 ;  /* 0x00000012ff057219 */ /* 0x002fe2000001160f */
[----:B--2---:R-:W-:Y:S01]  /*33e0*/  IMAD.MOV R23, RZ, RZ, -R23 ;  /* 0x000000ffff177224 */ /* 0x004fe200078e0a17 */
[----:B------:R-:W-:Y:S01]  /*33f0*/  IADD3 R13, P0, RZ, -R19, RZ ;  /* 0x80000013ff0d7210 */ /* 0x000fe20007f1e0ff */
[----:B------:R-:W-:Y:S02]  /*3400*/  ULDC UR6, c[0x0][0x154] ;  /* 0x0000550000067ab9 */ /* 0x000fe40000000800 */
[----:B------:R-:W-:Y:S02]  /*3410*/  IMAD R25, R25, R23, R22 ;  /* 0x0000001719197224 */ /* 0x000fe400078e0216 */
[----:B------:R-:W1:Y:S01]  /*3420*/  LDC R14, c[0x0][0x618] ;  /* 0x00018600ff0e7b82 */ /* 0x000e620000000800 */
[----:B------:R-:W-:-:S02]  /*3430*/  IMAD.X R5, RZ, RZ, ~R5, P0 ;  /* 0x000000ffff057224 */ /* 0x000fc400000e0e05 */
[----:B------:R-:W-:-:S04]  /*3440*/  IMAD.WIDE.U32 R10, R13, R20, R8 ;  /* 0x000000140d0a7225 */ /* 0x000fc800078e0008 */
[----:B-----5:R-:W-:Y:S01]  /*3450*/  IMAD R12, R5, R20, RZ ;  /* 0x00000014050c7224 */ /* 0x020fe200078e02ff */
[----:B------:R-:W2:Y:S03]  /*3460*/  LDC R24, c[0x0][0x608] ;  /* 0x00018200ff187b82 */ /* 0x000ea60000000800 */
[----:B------:R-:W-:Y:S02]  /*3470*/  IMAD R5, R13, R21, R12 ;  /* 0x000000150d057224 */ /* 0x000fe400078e020c */
[----:B------:R-:W-:Y:S02]  /*3480*/  IMAD.MOV.U32 R13, RZ, RZ, 0x1 ;  /* 0x00000001ff0d7424 */ /* 0x000fe400078e00ff */
[----:B------:R-:W-:Y:S01]  /*3490*/  IMAD.IADD R5, R11, 0x1, R5 ;  /* 0x000000010b057824 */ /* 0x000fe200078e0205 */
[----:B------:R-:W3:Y:S01]  /*34a0*/  LDC R28, c[0x0][0x658] ;  /* 0x00019600ff1c7b82 */ /* 0x000ee20000000800 */
[----:B------:R-:W-:-:S02]  /*34b0*/  I2FP.F32.U32 R11, R26 ;  /* 0x0000001a000b7245 */ /* 0x000fc40000201000 */
[----:B0-----:R-:W-:-:S03]  /*34c0*/  ISETP.NE.U32.AND P0, PT, R30, RZ, PT ;  /* 0x000000ff1e00720c */ /* 0x001fc60003f05070 */
[----:B------:R-:W-:Y:S01]  /*34d0*/  FMUL R12, R11, UR6 ;  /* 0x000000060b0c7c20 */ /* 0x000fe20008400000 */
[----:B------:R-:W-:Y:S01]  /*34e0*/  ISETP.NE.AND.EX P0, PT, R31, RZ, PT, P0 ;  /* 0x000000ff1f00720c */ /* 0x000fe20003f05300 */
[----:B------:R-:W0:Y:S01]  /*34f0*/  LDC R23, c[0x0][0x148] ;  /* 0x00005200ff177b82 */ /* 0x000e220000000800 */
[-CC-:B-1----:R-:W-:Y:S01]  /*3500*/  SHF.R.U64 R18, R10, R14.reuse, R5.reuse ;  /* 0x0000000e0a127219 */ /* 0x182fe20000001205 */
[----:B------:R1:W4:Y:S01]  /*3510*/  F2I.U32.TRUNC.NTZ R20, R12 ;  /* 0x0000000c00147305 */ /* 0x000322000020f000 */
[----:B------:R-:W-:Y:S01]  /*3520*/  SHF.R.U32.HI R5, RZ, R14, R5 ;  /* 0x0000000eff057219 */ /* 0x000fe20000011605 */
[----:B------:R-:W-:-:S04]  /*3530*/  IMAD.MOV.U32 R11, RZ, RZ, -0x1 ;  /* 0xffffffffff0b7424 */ /* 0x000fc800078e00ff */
[----:B------:R-:W0:Y:S01]  /*3540*/  LDC R22, c[0x0][0x600] ;  /* 0x00018000ff167b82 */ /* 0x000e220000000800 */
[-CC-:B--2---:R-:W-:Y:S02]  /*3550*/  SHF.R.U64 R16, R18, R24.reuse, R5.reuse ;  /* 0x0000001812107219 */ /* 0x184fe40000001205 */
[----:B------:R-:W-:-:S05]  /*3560*/  SHF.R.U32.HI R5, RZ, R24, R5 ;  /* 0x00000018ff057219 */ /* 0x000fca0000011605 */
[----:B------:R-:W2:Y:S01]  /*3570*/  LDC R29, c[0x0][0x648] ;  /* 0x00019200ff1d7b82 */ /* 0x000ea20000000800 */
[-C--:B---3--:R-:W-:Y:S02]  /*3580*/  SHF.L.U32 R10, R11, R28.reuse, RZ ;  /* 0x0000001c0b0a7219 */ /* 0x088fe400000006ff */
[-CC-:B------:R-:W-:Y:S02]  /*3590*/  SHF.R.U64 R21, R16, R28.reuse, R5.reuse ;  /* 0x0000001c10157219 */ /* 0x180fe40000001205 */
[----:B------:R-:W-:Y:S02]  /*35a0*/  SHF.R.U32.HI R11, RZ, R28, R5 ;  /* 0x0000001cff0b7219 */ /* 0x000fe40000011605 */
[----:B------:R-:W-:Y:S01]  /*35b0*/  LOP3.LUT R27, RZ, R10, RZ, 0x33, !PT ;  /* 0x0000000aff1b7212 */ /* 0x000fe200078e33ff */
[----:B------:R-:W3:Y:S01]  /*35c0*/  LDC R32, c[0x0][0x638] ;  /* 0x00018e00ff207b82 */ /* 0x000ee20000000800 */
[----:B------:R-:W-:Y:S01]  /*35d0*/  SHF.L.U32 R28, R13, R28, RZ ;  /* 0x0000001c0d1c7219 */ /* 0x000fe200000006ff */
[----:B------:R-:W-:-:S06]  /*35e0*/  IMAD.MOV.U32 R10, RZ, RZ, R21 ;  /* 0x000000ffff0a7224 */ /* 0x000fcc00078e0015 */
[----:B------:R-:W0:Y:S01]  /*35f0*/  LDC R33, c[0x0][0x610] ;  /* 0x00018400ff217b82 */ /* 0x000e220000000800 */
[----:B-1--4-:R-:W-:Y:S05]  /*3600*/  @!P0 BRA `(.L_x_59) ;  /* 0x0000000000288947 */ /* 0x012fea0003800000 */
[----:B------:R-:W1:Y:S02]  /*3610*/  LDC R10, c[0x0][0x64c] ;  /* 0x00019300ff0a7b82 */ /* 0x000e640000000800 */
[----:B-1----:R-:W-:-:S05]  /*3620*/  IADD3 R5, P0, R21, R10, RZ ;  /* 0x0000000a15057210 */ /* 0x002fca0007f1e0ff */
        /* <DEDUP_REMOVED lines=8> */
.L_x_59:
[----:B--2---:R-:W-:Y:S01]  /*36b0*/  SHF.R.U64 R5, R10, R29, R11 ;  /* 0x0000001d0a057219 */ /* 0x004fe2000000120b */
[----:B0-----:R-:W-:Y:S01]  /*36c0*/  VIADD R11, R22, 0xffffffff ;  /* 0xffffffff160b7836 */ /* 0x001fe20000000000 */
[----:B------:R-:W-:Y:S01]  /*36d0*/  LOP3.LUT R24, R16, R27, RZ, 0xc0, !PT ;  /* 0x0000001b10187212 */ /* 0x000fe200078ec0ff */
[----:B------:R-:W-:Y:S02]  /*36e0*/  IMAD.MOV R20, RZ, RZ, -R20 ;  /* 0x000000ffff147224 */ /* 0x000fe400078e0a14 */
[----:B------:R-:W-:Y:S01]  /*36f0*/  IMAD.MOV R10, RZ, RZ, -R5 ;  /* 0x000000ffff0a7224 */ /* 0x000fe200078e0a05 */
[----:B------:R-:W-:Y:S01]  /*3700*/  LOP3.LUT R18, R18, R11, RZ, 0xc0, !PT ;  /* 0x0000000b12127212 */ /* 0x000fe200078ec0ff */
[----:B------:R-:W-:Y:S02]  /*3710*/  IMAD R24, R28, R5, R24 ;  /* 0x000000051c187224 */ /* 0x000fe400078e0218 */
[----:B------:R-:W-:Y:S02]  /*3720*/  @P3 IMAD R25, R23, R20, R26 ;  /* 0x0000001417193224 */ /* 0x000fe400078e021a */
[----:B---3--:R-:W-:-:S02]  /*3730*/  IMAD R5, R10, R32, R21 ;  /* 0x000000200a057224 */ /* 0x008fc400078e0215 */
[----:B------:R-:W-:Y:S02]  /*3740*/  IMAD R24, R24, R33, R25 ;  /* 0x0000002118187224 */ /* 0x000fe400078e0219 */
[----:B------:R-:W-:Y:S02]  /*3750*/  IMAD R11, R5, R22, R18 ;  /* 0x00000016050b7224 */ /* 0x000fe400078e0212 */
[----:B------:R-:W-:Y:S02]  /*3760*/  IMAD.MOV.U32 R10, RZ, RZ, 0x1 ;  /* 0x00000001ff0a7424 */ /* 0x000fe400078e00ff */
[----:B------:R-:W-:Y:S01]  /*3770*/  IMAD.MOV.U32 R17, RZ, RZ, R19 ;  /* 0x000000ffff117224 */ /* 0x000fe200078e0013 */
[----:B------:R-:W-:Y:S02]  /*3780*/  SEL R14, R11, R24, !P3 ;  /* 0x000000180b0e7207 */ /* 0x000fe40005800000 */
[----:B------:R-:W-:Y:S02]  /*3790*/  PRMT R5, R10, 0x7610, R5 ;  /* 0x000076100a057816 */ /* 0x000fe40000000005 */
[----:B------:R-:W-:-:S07]  /*37a0*/  SEL R24, R24, R11, !P3 ;  /* 0x0000000b18187207 */ /* 0x000fce0005800000 */
.L_x_57:
[----:B------:R-:W-:Y:S01]  /*37b0*/  LOP3.LUT P0, RZ, R5, 0xff, RZ, 0xc0, !PT ;  /* 0x000000ff05ff7812 */ /* 0x000fe2000780c0ff */
[----:B------:R-:W-:-:S12]  /*37c0*/  IMAD.MOV.U32 R19, RZ, RZ, R24 ;  /* 0x000000ffff137224 */ /* 0x000fd800078e0018 */
[----:B------:R-:W-:Y:S05]  /*37d0*/  @P0 BRA `(.L_x_60) ;  /* 0xffffffd800f80947 */ /* 0x000fea000383ffff */
[----:B------:R-:W-:Y:S05]  /*37e0*/  EXIT ;  /* 0x000000000000794d */ /* 0x000fea0003800000 */
.L_x_8:
[----:B0-----:R-:W-:Y:S01]  /*37f0*/  ULDC.64 UR4, c[0x0][0x650] ;  /* 0x0001940000047ab9 */ /* 0x001fe20000000a00 */
        /* <DEDUP_REMOVED lines=25> */
.L_x_62:
[----:B------:R-:W0:Y:S01]  /*3990*/  LDC.64 R30, c[0x0][0x640] ;  /* 0x00019000ff1e7b82 */ /* 0x000e220000000a00 */
[-CC-:B------:R-:W-:Y:S01]  /*39a0*/  SHF.R.U64 R21, R16, R22.reuse, R17.reuse ;  /* 0x0000001610157219 */ /* 0x180fe20000001211 */
[----:B------:R-:W-:Y:S01]  /*39b0*/  IMAD.MOV.U32 R27, RZ, RZ, 0x1 ;  /* 0x00000001ff1b7424 */ /* 0x000fe200078e00ff */
[----:B------:R-:W-:Y:S02]  /*39c0*/  SHF.R.U32.HI R3, RZ, R22, R17 ;  /* 0x00000016ff037219 */ /* 0x000fe40000011611 */
[----:B------:R-:W-:-:S03]  /*39d0*/  IADD3 R7, P0, RZ, -R21, RZ ;  /* 0x80000015ff077210 */ /* 0x000fc60007f1e0ff */
[----:B------:R-:W1:Y:S02]  /*39e0*/  LDC R16, c[0x0][0x618] ;  /* 0x00018600ff107b82 */ /* 0x000e640000000800 */
[----:B------:R-:W-:Y:S02]  /*39f0*/  IMAD.X R3, RZ, RZ, ~R3, P0 ;  /* 0x000000ffff037224 */ /* 0x000fe400000e0e03 */
[----:B------:R-:W-:-:S04]  /*3a00*/  IMAD.WIDE.U32 R12, R7, R24, R8 ;  /* 0x00000018070c7225 */ /* 0x000fc800078e0008 */
[----:B------:R-:W2:Y:S01]  /*3a10*/  LDC R26, c[0x0][0x608] ;  /* 0x00018200ff1a7b82 */ /* 0x000ea20000000800 */
[----:B------:R-:W-:-:S04]  /*3a20*/  IMAD R14, R3, R24, RZ ;  /* 0x00000018030e7224 */ /* 0x000fc800078e02ff */
[----:B------:R-:W-:Y:S02]  /*3a30*/  IMAD R3, R7, R25, R14 ;  /* 0x0000001907037224 */ /* 0x000fe400078e020e */
[----:B------:R-:W-:Y:S01]  /*3a40*/  IMAD.MOV.U32 R7, RZ, RZ, -0x1 ;  /* 0xffffffffff077424 */ /* 0x000fe200078e00ff */
[----:B------:R-:W3:Y:S01]  /*3a50*/  LDC R28, c[0x0][0x658] ;  /* 0x00019600ff1c7b82 */ /* 0x000ee20000000800 */
[----:B------:R-:W-:Y:S01]  /*3a60*/  IMAD.IADD R3, R13, 0x1, R3 ;  /* 0x000000010d037824 */ /* 0x000fe200078e0203 */
[----:B0-----:R-:W-:-:S04]  /*3a70*/  ISETP.NE.U32.AND P0, PT, R30, RZ, PT ;  /* 0x000000ff1e00720c */ /* 0x001fc80003f05070 */
        /* <DEDUP_REMOVED lines=25> */
.L_x_63:
[----:B-1----:R-:W-:Y:S01]  /*3c10*/  SHF.R.U64 R12, R12, R23, R13 ;  /* 0x000000170c0c7219 */ /* 0x002fe2000000120d */
[----:B0-----:R-:W-:Y:S01]  /*3c20*/  VIADD R13, R19, 0xffffffff ;  /* 0xffffffff130d7836 */ /* 0x001fe20000000000 */
[----:B------:R-:W-:Y:S01]  /*3c30*/  SHF.L.U32 R5, R27, R28, RZ ;  /* 0x0000001c1b057219 */ /* 0x000fe200000006ff */
[----:B------:R-:W-:Y:S01]  /*3c40*/  @P3 IMAD R10, R11, R20, R4 ;  /* 0x000000140b0a3224 */ /* 0x000fe200078e0204 */
[----:B------:R-:W-:Y:S01]  /*3c50*/  LOP3.LUT R3, R22, R29, RZ, 0xc0, !PT ;  /* 0x0000001d16037212 */ /* 0x000fe200078ec0ff */
[----:B------:R-:W-:Y:S01]  /*3c60*/  IMAD.MOV R7, RZ, RZ, -R12 ;  /* 0x000000ffff077224 */ /* 0x000fe200078e0a0c */
[----:B------:R-:W-:Y:S01]  /*3c70*/  LOP3.LUT R18, R18, R13, RZ, 0xc0, !PT ;  /* 0x0000000d12127212 */ /* 0x000fe200078ec0ff */
[----:B------:R-:W-:Y:S02]  /*3c80*/  IMAD.MOV.U32 R4, RZ, RZ, 0x1 ;  /* 0x00000001ff047424 */ /* 0x000fe400078e00ff */
[----:B------:R-:W-:Y:S02]  /*3c90*/  IMAD R5, R5, R12, R3 ;  /* 0x0000000c05057224 */ /* 0x000fe400078e0203 */
[----:B--2---:R-:W-:-:S02]  /*3ca0*/  IMAD R3, R7, R25, R24 ;  /* 0x0000001907037224 */ /* 0x004fc400078e0218 */
[----:B---3--:R-:W-:Y:S02]  /*3cb0*/  IMAD R10, R5, R32, R10 ;  /* 0x00000020050a7224 */ /* 0x008fe400078e020a */
[----:B------:R-:W-:Y:S01]  /*3cc0*/  IMAD R19, R3, R19, R18 ;  /* 0x0000001303137224 */ /* 0x000fe200078e0212 */
[----:B------:R-:W-:Y:S01]  /*3cd0*/  PRMT R3, R4, 0x7610, R3 ;  /* 0x0000761004037816 */ /* 0x000fe20000000003 */
[----:B------:R-:W-:-:S03]  /*3ce0*/  IMAD.MOV.U32 R17, RZ, RZ, R21 ;  /* 0x000000ffff117224 */ /* 0x000fc600078e0015 */
[----:B------:R-:W-:Y:S02]  /*3cf0*/  SEL R18, R19, R10, !P3 ;  /* 0x0000000a13127207 */ /* 0x000fe40005800000 */
[----:B------:R-:W-:-:S07]  /*3d00*/  SEL R19, R10, R19, !P3 ;  /* 0x000000130a137207 */ /* 0x000fce0005800000 */
.L_x_61:
[----:B------:R-:W-:-:S08]  /*3d10*/  NOP ;  /* 0x0000000000007918 */ /* 0x000fd00000000000 */
[----:B------:R-:W0:-:S00]  /*3d20*/  USETMAXREG.DEALLOC.CTAPOOL 0x28 ;  /* 0x00000028000079c8 */ /* 0x000e0000080e0500 */
[----:B0-----:R-:W-:-:S13]  /*3d30*/  ISETP.NE.AND P0, PT, R2, RZ, PT ;  /* 0x000000ff0200720c */ /* 0x001fda0003f05270 */
[----:B------:R-:W-:Y:S05]  /*3d40*/  @P0 EXIT ;  /* 0x000000000000094d */ /* 0x000fea0003800000 */
[----:B------:R-:W-:Y:S01]  /*3d50*/  LOP3.LUT P0, RZ, R3, 0xff, RZ, 0xc0, !PT ;  /* 0x000000ff03ff7812 */ /* 0x000fe2000780c0ff */
[----:B------:R-:W-:Y:S02]  /*3d60*/  IMAD.MOV.U32 R7, RZ, RZ, 0x1 ;  /* 0x00000001ff077424 */ /* 0x000fe400078e00ff */
[----:B------:R-:W-:-:S10]  /*3d70*/  IMAD.MOV.U32 R15, RZ, RZ, RZ ;  /* 0x000000ffff0f7224 */ /* 0x000fd400078e00ff */
[----:B------:R-:W-:Y:S05]  /*3d80*/  @!P0 BRA `(.L_x_64) ;  /* 0x0000000c00488947 */ /* 0x000fea0003800000 */
[----:B------:R-:W0:Y:S01]  /*3d90*/  LDC R2, c[0x0][0x28c] ;  /* 0x0000a300ff027b82 */ /* 0x000e220000000800 */
[----:B------:R-:W1:Y:S01]  /*3da0*/  S2R R12, SR_CgaCtaId ;  /* 0x00000000000c7919 */ /* 0x000e620000008800 */
[----:B------:R-:W-:Y:S01]  /*3db0*/  ULDC UR5, c[0x0][0x658] ;  /* 0x0001960000057ab9 */ /* 0x000fe20000000800 */
[----:B------:R-:W-:Y:S01]  /*3dc0*/  UMOV UR7, 0xffffffff ;  /* 0xffffffff00077882 */ /* 0x000fe20000000000 */
[----:B------:R-:W-:Y:S01]  /*3dd0*/  ULDC UR6, c[0x0][0xc] ;  /* 0x0000030000067ab9 */ /* 0x000fe20000000800 */
[----:B------:R-:W-:Y:S01]  /*3de0*/  USHF.L.U32 UR8, UR7, UR5, URZ ;  /* 0x0000000507087299 */ /* 0x000fe2000800063f */
[----:B------:R-:W-:Y:S01]  /*3df0*/  BSSY B0, `(.L_x_64) ;  /* 0x00000cb000007945 */ /* 0x000fe20003800000 */
[----:B------:R-:W-:Y:S01]  /*3e00*/  UMOV UR9, 0x1 ;  /* 0x0000000100097882 */ /* 0x000fe20000000000 */
[----:B------:R-:W-:Y:S01]  /*3e10*/  ULDC UR7, c[0x0][0x10] ;  /* 0x0000040000077ab9 */ /* 0x000fe20000000800 */
[----:B------:R-:W-:Y:S01]  /*3e20*/  USHF.L.U32 UR18, UR9, UR5, URZ ;  /* 0x0000000509127299 */ /* 0x000fe2000800063f */
[----:B------:R-:W-:Y:S01]  /*3e30*/  IMAD.MOV.U32 R16, RZ, RZ, 0x1 ;  /* 0x00000001ff107424 */ /* 0x000fe200078e00ff */
[----:B------:R-:W-:Y:S01]  /*3e40*/  UIMAD.WIDE.U32 UR6, UR6, UR7, URZ ;  /* 0x00000007060672a5 */ /* 0x000fe2000f8e003f */
[----:B------:R-:W-:Y:S01]  /*3e50*/  LOP3.LUT R14, R6, 0x2, RZ, 0xfc, !PT ;  /* 0x00000002060e7812 */ /* 0x000fe200078efcff */
[----:B------:R-:W-:Y:S01]  /*3e60*/  ULDC UR5, c[0x0][0x14] ;  /* 0x0000050000057ab9 */ /* 0x000fe20000000800 */
[----:B------:R-:W-:Y:S01]  /*3e70*/  IMAD.MOV.U32 R7, RZ, RZ, 0x1 ;  /* 0x00000001ff077424 */ /* 0x000fe200078e00ff */
[----:B------:R-:W-:Y:S01]  /*3e80*/  UIMAD.WIDE.U32 UR20, UR6, UR5, URZ ;  /* 0x00000005061472a5 */ /* 0x000fe2000f8e003f */
[----:B------:R-:W-:Y:S01]  /*3e90*/  IMAD.MOV.U32 R15, RZ, RZ, RZ ;  /* 0x000000ffff0f7224 */ /* 0x000fe200078e00ff */
[----:B------:R-:W-:Y:S01]  /*3ea0*/  UIMAD UR13, UR7, UR5, URZ ;  /* 0x00000005070d72a4 */ /* 0x000fe2000f8e023f */
[----:B------:R-:W-:Y:S01]  /*3eb0*/  ULDC UR4, c[0x0][0x600] ;  /* 0x0001800000047ab9 */ /* 0x000fe20000000800 */
[----:B------:R-:W-:-:S02]  /*3ec0*/  ULOP3.LUT UR17, URZ, UR8, URZ, 0x33, !UPT ;  /* 0x000000083f117292 */ /* 0x000fc4000f8e333f */
[----:B------:R-:W-:Y:S01]  /*3ed0*/  UIADD3 UR4, UR4, -0x1, URZ ;  /* 0xffffffff04047890 */ /* 0x000fe2000fffe03f */
[----:B0-----:R-:W-:Y:S01]  /*3ee0*/  VIADD R2, R2, 0x3f ;  /* 0x0000003f02027836 */ /* 0x001fe20000000000 */
[----:B------:R-:W-:Y:S01]  /*3ef0*/  UIADD3 UR13, UR21, UR13, URZ ;  /* 0x0000000d150d7290 */ /* 0x000fe2000fffe03f */
[----:B------:R-:W-:-:S03]  /*3f00*/  ULDC.64 UR22, c[0x0][0x198] ;  /* 0x0000660000167ab9 */ /* 0x000fc60000000a00 */
[----:B------:R-:W-:-:S04]  /*3f10*/  SHF.R.S32.HI R3, RZ, 0x1f, R2 ;  /* 0x0000001fff037819 */ /* 0x000fc80000011402 */
[----:B------:R-:W-:Y:S01]  /*3f20*/  LEA.HI R3, R3, R2, RZ, 0x6 ;  /* 0x0000000203037211 */ /* 0x000fe200078f30ff */
[C---:B-1----:R-:W-:Y:S02]  /*3f30*/  IMAD.SHL.U32 R11, R12.reuse, 0x4, RZ ;  /* 0x000000040c0b7824 */ /* 0x042fe400078e00ff */
[----:B------:R-:W-:Y:S01]  /*3f40*/  IMAD.SHL.U32 R12, R12, 0x100, RZ ;  /* 0x000001000c0c7824 */ /* 0x000fe200078e00ff */
[----:B------:R-:W-:Y:S02]  /*3f50*/  SHF.R.S32.HI R10, RZ, 0x6, R3 ;  /* 0x00000006ff0a7819 */ /* 0x000fe40000011403 */
[----:B------:R-:W-:Y:S02]  /*3f60*/  LOP3.LUT R11, R11, 0x4, RZ, 0xc0, !PT ;  /* 0x000000040b0b7812 */ /* 0x000fe400078ec0ff */
[----:B------:R-:W-:Y:S01]  /*3f70*/  LOP3.LUT R12, R12, 0x100, RZ, 0xc0, !PT ;  /* 0x000001000c0c7812 */ /* 0x000fe200078ec0ff */
[----:B------:R-:W-:-:S07]  /*3f80*/  VIADD R13, R10, 0x1 ;  /* 0x000000010a0d7836 */ /* 0x000fce0000000000 */
.L_x_75:
[----:B------:R-:W-:-:S03]  /*3f90*/  UMOV UR5, 0xffffffff ;  /* 0xffffffff00057882 */ /* 0x000fc60000000000 */
[----:B------:R-:W-:Y:S05]  /*3fa0*/  BRA.DIV UR5, `(.L_x_65) ;  /* 0x0000001605a87947 */ /* 0x000fea000b800000 */
[----:B------:R-:W-:-:S13]  /*3fb0*/  ELECT P0, URZ, PT ;  /* 0x00000000003f782f */ /* 0x000fda0003800000 */
.L_x_100:
[----:B------:R-:W0:Y:S01]  /*3fc0*/  LDC R2, c[0x0][0x28c] ;  /* 0x0000a300ff027b82 */ /* 0x000e220000000800 */
[----:B------:R-:W-:Y:S01]  /*3fd0*/  BSSY B1, `(.L_x_66) ;  /* 0x0000038000017945 */ /* 0x000fe20003800000 */
[----:B0-----:R-:W-:-:S13]  /*3fe0*/  ISETP.LT.OR P0, PT, R2, 0x1, !P0 ;  /* 0x000000010200780c */ /* 0x001fda0004701670 */
[----:B------:R-:W-:Y:S05]  /*3ff0*/  @P0 BRA `(.L_x_67) ;  /* 0x0000000000d40947 */ /* 0x000fea0003800000 */
[----:B------:R-:W-:Y:S02]  /*4000*/  IMAD R20, R18, 0x8, R11 ;  /* 0x0000000812147824 */ /* 0x000fe400078e020b */
[----:B------:R-:W-:Y:S02]  /*4010*/  IMAD R19, R19, 0xc0, RZ ;  /* 0x000000c013137824 */ /* 0x000fe400078e02ff */
[----:B------:R-:W-:Y:S02]  /*4020*/  IMAD.MOV.U32 R23, RZ, RZ, RZ ;  /* 0x000000ffff177224 */ /* 0x000fe400078e00ff */
[----:B------:R-:W-:Y:S02]  /*4030*/  IMAD.MOV.U32 R2, RZ, RZ, R13 ;  /* 0x000000ffff027224 */ /* 0x000fe400078e000d */
[----:B------:R-:W-:Y:S02]  /*4040*/  IMAD.MOV.U32 R3, RZ, RZ, R7 ;  /* 0x000000ffff037224 */ /* 0x000fe400078e0007 */
[----:B------:R-:W-:-:S07]  /*4050*/  IMAD.MOV.U32 R5, RZ, RZ, R15 ;  /* 0x000000ffff057224 */ /* 0x000fce00078e000f */
.L_x_70:
[----:B------:R-:W0:Y:S01]  /*4060*/  S2R R21, SR_CgaCtaId ;  /* 0x0000000000157919 */ /* 0x000e220000008800 */
[----:B------:R-:W-:Y:S02]  /*4070*/  MOV R4, 0x400 ;  /* 0x0000040000047802 */ /* 0x000fe40000000f00 */
[----:B------:R-:W-:-:S13]  /*4080*/  LOP3.LUT P1, RZ, R0, 0x7f, RZ, 0xc0, !PT ;  /* 0x0000007f00ff7812 */ /* 0x000fda000782c0ff */
[----:B------:R-:W1:Y:S01]  /*4090*/  @!P1 LDC R18, c[0x0][0x500] ;  /* 0x00014000ff129b82 */ /* 0x000e620000000800 */
[----:B0-----:R-:W-:Y:S02]  /*40a0*/  LEA R22, R21, R4, 0x18 ;  /* 0x0000000415167211 */ /* 0x001fe400078ec0ff */
[----:B------:R-:W-:-:S03]  /*40b0*/  SHF.L.U32 R4, R3, 0x1f, RZ ;  /* 0x0000001f03047819 */ /* 0x000fc600000006ff */
[----:B------:R-:W-:-:S04]  /*40c0*/  IMAD R21, R5, 0x8, R22 ;  /* 0x0000000805157824 */ /* 0x000fc800078e0216 */
[----:B------:R-:W0:Y:S02]  /*40d0*/  SYNCS.PHASECHK.TRANS64.TRYWAIT P0, [R21+URZ+0x90], R4 ;  /* 0x00009004150075a7 */ /* 0x000e24000800017f */
[----:B01----:R-:W-:Y:S05]  /*40e0*/  @!P0 BRA `(.L_x_68) ;  /* 0x0000001400788947 */ /* 0x003fea0003800000 */
.L_x_101:
[----:B0-----:R-:W-:Y:S01]  /*40f0*/  PRMT R4, R14, 0x9910, RZ ;  /* 0x000099100e047816 */ /* 0x001fe200000000ff */
[----:B------:R0:W-:Y:S03]  /*4100*/  @!P1 SYNCS.ARRIVE.TRANS64 RZ, [R21+URZ], R18 ;  /* 0x0000001215ff99a7 */ /* 0x0001e6000800003f */
[----:B------:R-:W-:-:S13]  /*4110*/  ISETP.NE.AND P0, PT, R4, 0x2, PT ;  /* 0x000000020400780c */ /* 0x000fda0003f05270 */
[----:B0-----:R-:W-:Y:S05]  /*4120*/  @P0 BRA `(.L_x_69) ;  /* 0x0000000000040947 */ /* 0x001fea0003800000 */
[----:B------:R-:W-:Y:S01]  /*4130*/  BPT.TRAP 0x1 ;  /* 0x000000040000795c */ /* 0x000fe20000300000 */
.L_x_69:
[----:B------:R-:W-:Y:S01]  /*4140*/  IMAD R4, R5, 0x3000, R22 ;  /* 0x0000300005047824 */ /* 0x000fe200078e0216 */
[----:B------:R-:W-:Y:S01]  /*4150*/  R2UR UR16, R22 ;  /* 0x00000000161072ca */ /* 0x000fe200000e0000 */
[----:B------:R-:W-:Y:S01]  /*4160*/  VIADD R2, R2, 0xffffffff ;  /* 0xffffffff02027836 */ /* 0x000fe20000000000 */
[----:B------:R-:W-:Y:S01]  /*4170*/  R2UR UR9, R21 ;  /* 0x00000000150972ca */ /* 0x000fe200000e0000 */
[----:B------:R-:W-:Y:S01]  /*4180*/  UIADD3 UR6, UP0, UR22, 0xf0, URZ ;  /* 0x000000f016067890 */ /* 0x000fe2000ff1e03f */
[----:B------:R-:W-:Y:S01]  /*4190*/  R2UR UR5, R4 ;  /* 0x00000000040572ca */ /* 0x000fe200000e0000 */
[----:B------:R-:W-:Y:S01]  /*41a0*/  IMAD R4, R5, 0x200, R12 ;  /* 0x0000020005047824 */ /* 0x000fe200078e020c */
[----:B------:R-:W-:Y:S01]  /*41b0*/  R2UR UR11, R19 ;  /* 0x00000000130b72ca */ /* 0x000fe200000e0000 */
[----:B------:R-:W-:Y:S01]  /*41c0*/  UIADD3 UR24, UP1, UR22, 0x1f0, URZ ;  /* 0x000001f016187890 */ /* 0x000fe2000ff3e03f */
[----:B------:R-:W-:Y:S01]  /*41d0*/  R2UR UR10, R23 ;  /* 0x00000000170a72ca */ /* 0x000fe200000e0000 */
[----:B------:R-:W-:Y:S01]  /*41e0*/  UIADD3.X UR7, URZ, UR23, URZ, UP0, !UPT ;  /* 0x000000173f077290 */ /* 0x000fe200087fe43f */
[----:B------:R-:W-:Y:S01]  /*41f0*/  R2UR UR8, R4 ;  /* 0x00000000040872ca */ /* 0x000fe200000e0000 */
[----:B------:R-:W-:Y:S01]  /*4200*/  VIADD R5, R5, 0x1 ;  /* 0x0000000105057836 */ /* 0x000fe20000000000 */
[----:B------:R-:W-:Y:S01]  /*4210*/  R2UR UR12, R17 ;  /* 0x00000000110c72ca */ /* 0x000fe200000e0000 */
[----:B------:R-:W-:Y:S01]  /*4220*/  UIADD3.X UR25, URZ, UR23, URZ, UP1, !UPT ;  /* 0x000000173f197290 */ /* 0x000fe20008ffe43f */
[----:B------:R-:W-:Y:S01]  /*4230*/  R2UR UR19, R20 ;  /* 0x00000000141372ca */ /* 0x000fe200000e0000 */
[----:B------:R-:W-:Y:S01]  /*4240*/  UMOV UR14, 0x0 ;  /* 0x00000000000e7882 */ /* 0x000fe20000000000 */
[----:B------:R-:W-:Y:S01]  /*4250*/  ISETP.GT.AND P1, PT, R2, 0x1, PT ;  /* 0x000000010200780c */ /* 0x000fe20003f24270 */
[----:B------:R-:W-:Y:S01]  /*4260*/  UIADD3 UR5, UR5, 0x200, URZ ;  /* 0x0000020005057890 */ /* 0x000fe2000fffe03f */
[----:B------:R-:W-:Y:S01]  /*4270*/  ISETP.NE.AND P0, PT, R5, 0x12, PT ;  /* 0x000000120500780c */ /* 0x000fe20003f05270 */
[----:B------:R-:W-:Y:S01]  /*4280*/  UMOV UR15, 0x10000000 ;  /* 0x10000000000f7882 */ /* 0x000fe20000000000 */
[----:B------:R-:W-:Y:S01]  /*4290*/  UMOV UR26, 0x30000 ;  /* 0x00030000001a7882 */ /* 0x000fe20000000000 */
[----:B------:R-:W-:Y:S01]  /*42a0*/  VIADD R23, R23, 0x40 ;  /* 0x0000004017177836 */ /* 0x000fe20000000000 */
[----:B------:R-:W-:Y:S01]  /*42b0*/  SEL R4, RZ, 0x1, P0 ;  /* 0x00000001ff047807 */ /* 0x000fe20000000000 */
[----:B------:R-:W-:Y:S01]  /*42c0*/  UIADD3 UR16, UR16, 0x36200, UR8 ;  /* 0x0003620010107890 */ /* 0x000fe2000fffe008 */
[----:B------:R-:W-:-:S02]  /*42d0*/  SEL R5, R5, RZ, P0 ;  /* 0x000000ff05057207 */ /* 0x000fc40000000000 */
[----:B------:R-:W-:Y:S01]  /*42e0*/  UMOV UR8, UR5 ;  /* 0x0000000500087c82 */ /* 0x000fe20008000000 */
[----:B------:R-:W-:Y:S01]  /*42f0*/  LOP3.LUT R3, R3, R4, RZ, 0x3c, !PT ;  /* 0x0000000403037212 */ /* 0x000fe200078e3cff */
[----:B------:R0:W-:Y:S02]  /*4300*/  UTMALDG.3D [UR8], [UR6], desc[UR14] ;  /* 0x00000e08060075b4 */ /* 0x0001e40008011000 */
[----:B0-----:R-:W-:Y:S01]  /*4310*/  UMOV UR11, UR19 ;  /* 0x00000013000b7c82 */ /* 0x001fe20008000000 */
[----:B------:R-:W-:Y:S02]  /*4320*/  UMOV UR8, UR16 ;  /* 0x0000001000087c82 */ /* 0x000fe40008000000 */
[----:B------:R0:W-:Y:S02]  /*4330*/  UTMALDG.3D.MULTICAST [UR8], [UR24], UR26, desc[UR14] ;  /* 0x00000e08180073b4 */ /* 0x0001e4000801181a */
[----:B0-----:R-:W-:Y:S05]  /*4340*/  @P1 BRA `(.L_x_70) ;  /* 0xfffffffc00441947 */ /* 0x001fea000383ffff */
.L_x_67:
[----:B------:R-:W-:Y:S05]  /*4350*/  BSYNC B1 ;  /* 0x0000000000017941 */ /* 0x000fea0003800000 */
.L_x_66:
[----:B------:R-:W-:Y:S01]  /*4360*/  LOP3.LUT P1, RZ, R16, 0xff, RZ, 0xc0, !PT ;  /* 0x000000ff10ff7812 */ /* 0x000fe2000782c0ff */
[C---:B------:R-:W-:Y:S01]  /*4370*/  IMAD.IADD R15, R10.reuse, 0x1, R15 ;  /* 0x000000010a0f7824 */ /* 0x040fe200078e020f */
[----:B------:R-:W-:Y:S01]  /*4380*/  ULDC.64 UR6, c[0x0][0x650] ;  /* 0x0001940000067ab9 */ /* 0x000fe20000000a00 */
[C---:B------:R-:W-:Y:S01]  /*4390*/  ISETP.GE.U32.AND P2, PT, R10.reuse, 0x12, PT ;  /* 0x000000120a00780c */ /* 0x040fe20003f46070 */
[----:B------:R-:W-:Y:S01]  /*43a0*/  BSSY B1, `(.L_x_71) ;  /* 0x000006d000017945 */ /* 0x000fe20003800000 */
[----:B------:R-:W-:Y:S01]  /*43b0*/  IMAD.MOV.U32 R19, RZ, RZ, -0x1 ;  /* 0xffffffffff137424 */ /* 0x000fe200078e00ff */
[----:B------:R-:W-:Y:S01]  /*43c0*/  ISETP.GT.U32.AND P0, PT, R15, 0x11, PT ;  /* 0x000000110f00780c */ /* 0x000fe20003f04070 */
[----:B------:R-:W-:Y:S01]  /*43d0*/  IMAD.MOV.U32 R18, RZ, RZ, -0x1 ;  /* 0xffffffffff127424 */ /* 0x000fe200078e00ff */
[----:B------:R-:W-:Y:S01]  /*43e0*/  PRMT R16, RZ, 0x7610, R16 ;  /* 0x00007610ff107816 */ /* 0x000fe20000000010 */
[----:B------:R-:W-:Y:S01]  /*43f0*/  IMAD.MOV.U32 R17, RZ, RZ, -0x1 ;  /* 0xffffffffff117424 */ /* 0x000fe200078e00ff */
[----:B------:R-:W-:-:S03]  /*4400*/  ISETP.LT.U32.AND P0, PT, R10, 0x12, P0 ;  /* 0x000000120a00780c */ /* 0x000fc60000701070 */
[----:B------:R-:W0:Y:S01]  /*4410*/  @P1 S2R R3, SR_CgaCtaId ;  /* 0x0000000000031919 */ /* 0x000e220000008800 */
[----:B------:R-:W-:-:S04]  /*4420*/  @P1 MOV R2, 0x400 ;  /* 0x0000040000021802 */ /* 0x000fc80000000f00 */
[----:B0-----:R-:W-:Y:S01]  /*4430*/  @P1 LEA R4, R3, R2, 0x18 ;  /* 0x0000000203041211 */ /* 0x001fe200078ec0ff */
[----:B------:R-:W-:Y:S01]  /*4440*/  IMAD.WIDE.U32 R2, R15, 0x38e38e39, RZ ;  /* 0x38e38e390f027825 */ /* 0x000fe200078e00ff */
[----:B------:R-:W-:Y:S02]  /*4450*/  SEL R2, RZ, 0x1, !P0 ;  /* 0x00000001ff027807 */ /* 0x000fe40004000000 */
[----:B------:R0:W-:Y:S01]  /*4460*/  @P1 SYNCS.ARRIVE.TRANS64.A1T0 RZ, [R4+URZ+0x138], RZ ;  /* 0x000138ff04ff19a7 */ /* 0x0001e2000810003f */
[----:B------:R-:W-:Y:S02]  /*4470*/  IADD3 R8, P1, R8, UR20, RZ ;  /* 0x0000001408087c10 */ /* 0x000fe4000ff3e0ff */
[----:B------:R-:W-:Y:S02]  /*4480*/  LOP3.LUT R7, R7, R2, RZ, 0x3c, !PT ;  /* 0x0000000207077212 */ /* 0x000fe400078e3cff */
[----:B------:R-:W-:Y:S02]  /*4490*/  IADD3.X R9, R9, UR13, RZ, P1, !PT ;  /* 0x0000000d09097c10 */ /* 0x000fe40008ffe4ff */
[----:B------:R-:W-:-:S02]  /*44a0*/  ISETP.GE.U32.AND P0, PT, R8, UR6, PT ;  /* 0x0000000608007c0c */ /* 0x000fc4000bf06070 */
[----:B0-----:R-:W-:Y:S02]  /*44b0*/  SHF.R.U32.HI R4, RZ, 0x2, R3 ;  /* 0x00000002ff047819 */ /* 0x001fe40000011603 */
[----:B------:R-:W-:Y:S02]  /*44c0*/  ISETP.GE.U32.AND.EX P0, PT, R9, UR7, PT, P0 ;  /* 0x0000000709007c0c */ /* 0x000fe4000bf06100 */
[----:B------:R-:W-:Y:S01]  /*44d0*/  @P2 LOP3.LUT R7, R7, 0x1, R4, 0x78, !PT ;  /* 0x0000000107072812 */ /* 0x000fe200078e7804 */
[----:B------:R-:W-:Y:S01]  /*44e0*/  IMAD R15, R4, -0x12, R15 ;  /* 0xffffffee040f7824 */ /* 0x000fe200078e020f */
[----:B------:R-:W-:-:S09]  /*44f0*/  PRMT R2, RZ, 0x7610, R2 ;  /* 0x00007610ff027816 */ /* 0x000fd20000000002 */
[----:B------:R-:W-:Y:S05]  /*4500*/  @P0 BRA `(.L_x_72) ;  /* 0x0000000400580947 */ /* 0x000fea0003800000 */
[----:B------:R-:W0:Y:S01]  /*4510*/  S2R R18, SR_CTAID.X ;  /* 0x0000000000127919 */ /* 0x000e220000002500 */
[----:B------:R-:W-:Y:S01]  /*4520*/  ULDC.64 UR6, c[0x0][0x628] ;  /* 0x00018a0000067ab9 */ /* 0x000fe20000000a00 */
[----:B------:R-:W-:Y:S01]  /*4530*/  ULDC UR8, c[0x0][0x630] ;  /* 0x00018c0000087ab9 */ /* 0x000fe20000000800 */
[----:B------:R-:W-:Y:S01]  /*4540*/  ISETP.NE.U32.AND P0, PT, RZ, UR6, PT ;  /* 0x00000006ff007c0c */ /* 0x000fe2000bf05070 */
[----:B------:R-:W1:Y:S01]  /*4550*/  S2R R19, SR_CTAID.Y ;  /* 0x0000000000137919 */ /* 0x000e620000002600 */
[----:B------:R-:W-:Y:S01]  /*4560*/  ULDC UR9, c[0x0][0x150] ;  /* 0x0000540000097ab9 */ /* 0x000fe20000000800 */
[----:B------:R-:W-:Y:S01]  /*4570*/  IMAD.MOV.U32 R2, RZ, RZ, R8 ;  /* 0x000000ffff027224 */ /* 0x000fe200078e0008 */
[----:B------:R-:W-:Y:S01]  /*4580*/  ISETP.NE.AND.EX P0, PT, RZ, UR7, PT, P0 ;  /* 0x00000007ff007c0c */ /* 0x000fe2000bf05300 */
[----:B------:R-:W-:Y:S01]  /*4590*/  IMAD.MOV.U32 R3, RZ, RZ, R9 ;  /* 0x000000ffff037224 */ /* 0x000fe200078e0009 */
[----:B0-----:R-:W-:-:S11]  /*45a0*/  I2FP.F32.U32 R20, R18 ;  /* 0x0000001200147245 */ /* 0x001fd60000201000 */
[----:B------:R-:W-:Y:S05]  /*45b0*/  @!P0 BRA `(.L_x_73) ;  /* 0x0000000000288947 */ /* 0x000fea0003800000 */
[----:B------:R-:W-:Y:S02]  /*45c0*/  ULDC UR5, c[0x0][0x634] ;  /* 0x00018d0000057ab9 */ /* 0x000fe40000000800 */
[----:B------:R-:W-:-:S05]  /*45d0*/  IADD3 R3, P0, R8, UR5, RZ ;  /* 0x0000000508037c10 */ /* 0x000fca000ff1e0ff */
[----:B------:R-:W-:-:S04]  /*45e0*/  IMAD.X R17, RZ, RZ, R9, P0 ;  /* 0x000000ffff117224 */ /* 0x000fc800000e0609 */
[----:B------:R-:W-:-:S04]  /*45f0*/  IMAD.WIDE.U32 R4, R17, UR6, RZ ;  /* 0x0000000611047c25 */ /* 0x000fc8000f8e00ff */
[----:B------:R-:W-:-:S04]  /*4600*/  IMAD.WIDE.U32 R4, P0, R3, UR7, R4 ;  /* 0x0000000703047c25 */ /* 0x000fc8000f800004 */
[----:B------:R-:W-:-:S04]  /*4610*/  IMAD.WIDE.U32 R2, R3, UR6, RZ ;  /* 0x0000000603027c25 */ /* 0x000fc8000f8e00ff */
[----:B------:R-:W-:Y:S01]  /*4620*/  IMAD.MOV.U32 R2, RZ, RZ, R5 ;  /* 0x000000ffff027224 */ /* 0x000fe200078e0005 */
[----:B------:R-:W-:Y:S01]  /*4630*/  IADD3 RZ, P1, R3, R4, RZ ;  /* 0x0000000403ff7210 */ /* 0x000fe20007f3e0ff */
[----:B------:R-:W-:-:S04]  /*4640*/  IMAD.X R3, RZ, RZ, RZ, P0 ;  /* 0x000000ffff037224 */ /* 0x000fc800000e06ff */
[----:B------:R-:W-:-:S08]  /*4650*/  IMAD.WIDE.U32.X R2, R17, UR7, R2, P1 ;  /* 0x0000000711027c25 */ /* 0x000fd000088e0402 */
.L_x_73:
[--C-:B------:R-:W-:Y:S01]  /*4660*/  SHF.R.U64 R17, R2, UR8, R3.reuse ;  /* 0x0000000802117c19 */ /* 0x100fe20008001203 */
[----:B------:R-:W-:Y:S01]  /*4670*/  FMUL R20, R20, UR9 ;  /* 0x0000000914147c20 */ /* 0x000fe20008400000 */
[----:B------:R-:W-:Y:S01]  /*4680*/  SHF.R.U32.HI R2, RZ, UR8, R3 ;  /* 0x00000008ff027c19 */ /* 0x000fe20008011603 */
[----:B------:R-:W0:Y:S01]  /*4690*/  LDC R23, c[0x0][0x144] ;  /* 0x00005100ff177b82 */ /* 0x000e220000000800 */
[----:B------:R-:W-:Y:S01]  /*46a0*/  IADD3 R21, P0, RZ, -R17, RZ ;  /* 0x80000011ff157210 */ /* 0x000fe20007f1e0ff */
[----:B------:R-:W-:Y:S01]  /*46b0*/  ULDC UR5, c[0x0][0x154] ;  /* 0x0000550000057ab9 */ /* 0x000fe20000000800 */
[----:B-1----:R-:W-:Y:S01]  /*46c0*/  I2FP.F32.U32 R3, R19 ;  /* 0x0000001300037245 */ /* 0x002fe20000201000 */
[----:B------:R-:W1:Y:S01]  /*46d0*/  F2I.U32.TRUNC.NTZ R20, R20 ;  /* 0x0000001400147305 */ /* 0x000e62000020f000 */
[----:B------:R-:W-:Y:S01]  /*46e0*/  ULDC.64 UR6, c[0x0][0x620] ;  /* 0x0001880000067ab9 */ /* 0x000fe20000000a00 */
[----:B------:R-:W-:Y:S02]  /*46f0*/  IMAD.X R2, RZ, RZ, ~R2, P0 ;  /* 0x000000ffff027224 */ /* 0x000fe400000e0e02 */
[----:B------:R-:W-:Y:S01]  /*4700*/  FMUL R4, R3, UR5 ;  /* 0x0000000503047c20 */ /* 0x000fe20008400000 */
[----:B------:R-:W2:Y:S01]  /*4710*/  LDC R22, c[0x0][0x148] ;  /* 0x00005200ff167b82 */ /* 0x000ea20000000800 */
[----:B------:R-:W-:Y:S01]  /*4720*/  IMAD R2, R2, UR6, RZ ;  /* 0x0000000602027c24 */ /* 0x000fe2000f8e02ff */
[----:B------:R-:W-:Y:S01]  /*4730*/  ULDC UR5, c[0x0][0x618] ;  /* 0x0001860000057ab9 */ /* 0x000fe20000000800 */
[----:B------:R-:W-:-:S02]  /*4740*/  IMAD.MOV.U32 R3, RZ, RZ, R9 ;  /* 0x000000ffff037224 */ /* 0x000fc400078e0009 */
[----:B------:R-:W3:Y:S01]  /*4750*/  F2I.U32.TRUNC.NTZ R4, R4 ;  /* 0x0000000400047305 */ /* 0x000ee2000020f000 */
[C---:B------:R-:W-:Y:S02]  /*4760*/  IMAD R5, R21.reuse, UR7, R2 ;  /* 0x0000000715057c24 */ /* 0x040fe4000f8e0202 */
[----:B------:R-:W-:Y:S02]  /*4770*/  IMAD.MOV.U32 R2, RZ, RZ, R8 ;  /* 0x000000ffff027224 */ /* 0x000fe400078e0008 */
[----:B-1----:R-:W-:Y:S02]  /*4780*/  IMAD.MOV R20, RZ, RZ, -R20 ;  /* 0x000000ffff147224 */ /* 0x002fe400078e0a14 */
[----:B------:R-:W-:Y:S01]  /*4790*/  IMAD.WIDE.U32 R2, R21, UR6, R2 ;  /* 0x0000000615027c25 */ /* 0x000fe2000f8e0002 */
[----:B------:R-:W-:Y:S02]  /*47a0*/  ULDC.64 UR6, c[0x0][0x640] ;  /* 0x0001900000067ab9 */ /* 0x000fe40000000a00 */
[----:B------:R-:W-:Y:S01]  /*47b0*/  ISETP.NE.U32.AND P0, PT, RZ, UR6, PT ;  /* 0x00000006ff007c0c */ /* 0x000fe2000bf05070 */
[----:B------:R-:W-:-:S02]  /*47c0*/  IMAD.IADD R3, R3, 0x1, R5 ;  /* 0x0000000103037824 */ /* 0x000fc400078e0205 */
[----:B0-----:R-:W-:Y:S01]  /*47d0*/  IMAD R18, R23, R20, R18 ;  /* 0x0000001417127224 */ /* 0x001fe200078e0212 */
[----:B------:R-:W-:Y:S02]  /*47e0*/  ISETP.NE.AND.EX P0, PT, RZ, UR7, PT, P0 ;  /* 0x00000007ff007c0c */ /* 0x000fe4000bf05300 */
[--C-:B------:R-:W-:Y:S01]  /*47f0*/  SHF.R.U64 R20, R2, UR5, R3.reuse ;  /* 0x0000000502147c19 */ /* 0x100fe20008001203 */
[----:B---3--:R-:W-:Y:S01]  /*4800*/  IMAD.MOV R2, RZ, RZ, -R4 ;  /* 0x000000ffff027224 */ /* 0x008fe200078e0a04 */
[----:B------:R-:W-:Y:S01]  /*4810*/  SHF.R.U32.HI R3, RZ, UR5, R3 ;  /* 0x00000005ff037c19 */ /* 0x000fe20008011603 */
[----:B------:R-:W-:Y:S02]  /*4820*/  ULDC UR5, c[0x0][0x608] ;  /* 0x0001820000057ab9 */ /* 0x000fe40000000800 */
[----:B--2---:R-:W-:Y:S01]  /*4830*/  @P3 IMAD R18, R22, R2, R19 ;  /* 0x0000000216123224 */ /* 0x004fe200078e0213 */
[--C-:B------:R-:W-:Y:S02]  /*4840*/  SHF.R.U64 R22, R20, UR5, R3.reuse ;  /* 0x0000000514167c19 */ /* 0x100fe40008001203 */
[----:B------:R-:W-:Y:S01]  /*4850*/  SHF.R.U32.HI R3, RZ, UR5, R3 ;  /* 0x00000005ff037c19 */ /* 0x000fe20008011603 */
[----:B------:R-:W-:-:S03]  /*4860*/  ULDC UR5, c[0x0][0x658] ;  /* 0x0001960000057ab9 */ /* 0x000fc60000000800 */
[--C-:B------:R-:W-:Y:S02]  /*4870*/  SHF.R.U64 R19, R22, UR5, R3.reuse ;  /* 0x0000000516137c19 */ /* 0x100fe40008001203 */
[----:B------:R-:W-:-:S03]  /*4880*/  SHF.R.U32.HI R21, RZ, UR5, R3 ;  /* 0x00000005ff157c19 */ /* 0x000fc60008011603 */
[----:B------:R-:W-:Y:S02]  /*4890*/  IMAD.MOV.U32 R4, RZ, RZ, R19 ;  /* 0x000000ffff047224 */ /* 0x000fe400078e0013 */
[----:B------:R-:W-:Y:S01]  /*48a0*/  IMAD.MOV.U32 R3, RZ, RZ, R21 ;  /* 0x000000ffff037224 */ /* 0x000fe200078e0015 */
[----:B------:R-:W-:Y:S06]  /*48b0*/  @!P0 BRA `(.L_x_74) ;  /* 0x00000000002c8947 */ /* 0x000fec0003800000 */
        /* <DEDUP_REMOVED lines=9> */
[----:B------:R-:W-:-:S04]  /*4950*/  IMAD.WIDE.U32.X R2, R21, UR7, R2, P1 ;  /* 0x0000000715027c25 */ /* 0x000fc800088e0402 */
[----:B------:R-:W-:-:S07]  /*4960*/  IMAD.MOV.U32 R4, RZ, RZ, R2 ;  /* 0x000000ffff047224 */ /* 0x000fce00078e0002 */
.L_x_74:
[----:B------:R-:W-:Y:S01]  /*4970*/  ULDC UR5, c[0x0][0x648] ;  /* 0x0001920000057ab9 */ /* 0x000fe20000000800 */
[----:B------:R-:W-:Y:S01]  /*4980*/  LOP3.LUT R2, R22, UR17, RZ, 0xc0, !PT ;  /* 0x0000001116027c12 */ /* 0x000fe2000f8ec0ff */
[----:B------:R-:W-:Y:S01]  /*4990*/  ULDC UR6, c[0x0][0x610] ;  /* 0x0001840000067ab9 */ /* 0x000fe20000000800 */
[----:B------:R-:W-:Y:S01]  /*49a0*/  SHF.R.U64 R3, R4, UR5, R3 ;  /* 0x0000000504037c19 */ /* 0x000fe20008001203 */
[----:B------:R-:W-:Y:S01]  /*49b0*/  ULDC UR5, c[0x0][0x638] ;  /* 0x00018e0000057ab9 */ /* 0x000fe20000000800 */
[----:B------:R-:W-:-:S03]  /*49c0*/  LOP3.LUT R5, R20, UR4, RZ, 0xc0, !PT ;  /* 0x0000000414057c12 */ /* 0x000fc6000f8ec0ff */
[----:B------:R-:W-:Y:S02]  /*49d0*/  IMAD.MOV R4, RZ, RZ, -R3 ;  /* 0x000000ffff047224 */ /* 0x000fe400078e0a03 */
[----:B------:R-:W-:Y:S02]  /*49e0*/  IMAD R3, R3, UR18, R2 ;  /* 0x0000001203037c24 */ /* 0x000fe4000f8e0202 */
[----:B------:R-:W-:Y:S01]  /*49f0*/  IMAD R2, R4, UR5, R19 ;  /* 0x0000000504027c24 */ /* 0x000fe2000f8e0213 */
[----:B------:R-:W-:Y:S01]  /*4a00*/  ULDC UR5, c[0x0][0x600] ;  /* 0x0001800000057ab9 */ /* 0x000fe20000000800 */
[----:B------:R-:W-:Y:S02]  /*4a10*/  IMAD R19, R3, UR6, R18 ;  /* 0x0000000603137c24 */ /* 0x000fe4000f8e0212 */
[----:B------:R-:W-:Y:S02]  /*4a20*/  IMAD R4, R2, UR5, R5 ;  /* 0x0000000502047c24 */ /* 0x000fe4000f8e0205 */
[----:B------:R-:W-:-:S03]  /*4a30*/  IMAD.MOV.U32 R3, RZ, RZ, 0x1 ;  /* 0x00000001ff037424 */ /* 0x000fc600078e00ff */
[----:B------:R-:W-:Y:S02]  /*4a40*/  SEL R18, R4, R19, !P3 ;  /* 0x0000001304127207 */ /* 0x000fe40005800000 */
[----:B------:R-:W-:Y:S02]  /*4a50*/  PRMT R2, R3, 0x7610, R2 ;  /* 0x0000761003027816 */ /* 0x000fe40000000002 */
[----:B------:R-:W-:-:S07]  /*4a60*/  SEL R19, R19, R4, !P3 ;  /* 0x0000000413137207 */ /* 0x000fce0005800000 */
.L_x_72:
[----:B------:R-:W-:Y:S05]  /*4a70*/  BSYNC B1 ;  /* 0x0000000000017941 */ /* 0x000fea0003800000 */
.L_x_71:
[----:B------:R-:W-:-:S13]  /*4a80*/  LOP3.LUT P0, RZ, R2, 0xff, RZ, 0xc0, !PT ;  /* 0x000000ff02ff7812 */ /* 0x000fda000780c0ff */
[----:B------:R-:W-:Y:S05]  /*4a90*/  @P0 BRA `(.L_x_75) ;  /* 0xfffffff4003c0947 */ /* 0x000fea000383ffff */
[----:B------:R-:W-:Y:S05]  /*4aa0*/  BSYNC B0 ;  /* 0x0000000000007941 */ /* 0x000fea0003800000 */
.L_x_64:
[----:B------:R-:W-:-:S03]  /*4ab0*/  UMOV UR5, 0xffffffff ;  /* 0xffffffff00057882 */ /* 0x000fc60000000000 */
[----:B------:R-:W-:Y:S05]  /*4ac0*/  BRA.DIV UR5, `(.L_x_76) ;  /* 0x0000000e05147947 */ /* 0x000fea000b800000 */
[----:B------:R-:W-:-:S13]  /*4ad0*/  ELECT P0, URZ, PT ;  /* 0x00000000003f782f */ /* 0x000fda0003800000 */
.L_x_104:
[----:B------:R-:W-:Y:S04]  /*4ae0*/  BSSY B0, `(.L_x_77) ;  /* 0x00000a9000007945 */ /* 0x000fe80003800000 */
[----:B------:R-:W-:Y:S05]  /*4af0*/  @!P0 BRA `(.L_x_78) ;  /* 0x00000008009c8947 */ /* 0x000fea0003800000 */
[----:B------:R-:W-:-:S04]  /*4b00*/  LOP3.LUT R6, R6, 0x2, RZ, 0xfc, !PT ;  /* 0x0000000206067812 */ /* 0x000fc800078efcff */
[----:B------:R-:W-:-:S13]  /*4b10*/  ISETP.NE.AND P0, PT, R6, 0x3, PT ;  /* 0x000000030600780c */ /* 0x000fda0003f05270 */
[----:B------:R-:W-:Y:S05]  /*4b20*/  @!P0 BRA `(.L_x_79) ;  /* 0x0000000000048947 */ /* 0x000fea0003800000 */
[----:B------:R-:W-:Y:S01]  /*4b30*/  BPT.TRAP 0x1 ;  /* 0x000000040000795c */ /* 0x000fe20000300000 */
.L_x_79:
[----:B------:R-:W0:Y:S01]  /*4b40*/  S2R R3, SR_CgaCtaId ;  /* 0x0000000000037919 */ /* 0x000e220000008800 */
[----:B------:R-:W-:-:S04]  /*4b50*/  MOV R0, 0x400 ;  /* 0x0000040000007802 */ /* 0x000fc80000000f00 */
[----:B0-----:R-:W-:Y:S02]  /*4b60*/  LEA R0, R3, R0, 0x18 ;  /* 0x0000000003007211 */ /* 0x001fe400078ec0ff */
[----:B------:R-:W-:-:S03]  /*4b70*/  SHF.L.U32 R3, R7, 0x1f, RZ ;  /* 0x0000001f07037819 */ /* 0x000fc600000006ff */
[----:B------:R-:W-:-:S04]  /*4b80*/  VIADD R0, R0, 0x90 ;  /* 0x0000009000007836 */ /* 0x000fc80000000000 */
[C---:B------:R-:W-:Y:S02]  /*4b90*/  IMAD R6, R15.reuse, 0x8, R0 ;  /* 0x000000080f067824 */ /* 0x040fe400078e0200 */
[----:B------:R-:W-:Y:S02]  /*4ba0*/  VIADD R15, R15, 0x1 ;  /* 0x000000010f0f7836 */ /* 0x000fe40000000000 */
[----:B------:R-:W0:Y:S03]  /*4bb0*/  SYNCS.PHASECHK.TRANS64.TRYWAIT P0, [R6+URZ], R3 ;  /* 0x00000003060075a7 */ /* 0x000e26000800017f */
[----:B------:R-:W-:-:S04]  /*4bc0*/  ISETP.NE.AND P1, PT, R15, 0x12, PT ;  /* 0x000000120f00780c */ /* 0x000fc80003f25270 */
[----:B------:R-:W-:Y:S02]  /*4bd0*/  SEL R2, RZ, 0x1, P1 ;  /* 0x00000001ff027807 */ /* 0x000fe40000800000 */
[----:B------:R-:W-:Y:S02]  /*4be0*/  SEL R15, R15, RZ, P1 ;  /* 0x000000ff0f0f7207 */ /* 0x000fe40000800000 */
[----:B------:R-:W-:-:S03]  /*4bf0*/  LOP3.LUT R8, R7, R2, RZ, 0x3c, !PT ;  /* 0x0000000207087212 */ /* 0x000fc600078e3cff */
[----:B------:R-:W-:Y:S01]  /*4c00*/  IMAD R7, R15, 0x8, R0 ;  /* 0x000000080f077824 */ /* 0x000fe200078e0200 */
[----:B------:R-:W-:Y:S01]  /*4c10*/  SHF.L.U32 R4, R8, 0x1f, RZ ;  /* 0x0000001f08047819 */ /* 0x000fe200000006ff */
[----:B0-----:R-:W-:Y:S06]  /*4c20*/  @!P0 BRA `(.L_x_80) ;  /* 0x0000000800dc8947 */ /* 0x001fec0003800000 */
.L_x_105:
[----:B------:R-:W1:Y:S01]  /*4c30*/  SYNCS.PHASECHK.TRANS64.TRYWAIT P0, [R7+URZ], R4 ;  /* 0x00000004070075a7 */ /* 0x000e62000800017f */
[----:B------:R-:W-:-:S05]  /*4c40*/  VIADD R2, R15, 0x1 ;  /* 0x000000010f027836 */ /* 0x000fca0000000000 */
[----:B------:R-:W-:-:S04]  /*4c50*/  ISETP.NE.AND P1, PT, R2, 0x12, PT ;  /* 0x000000120200780c */ /* 0x000fc80003f25270 */
[----:B0-----:R-:W-:Y:S02]  /*4c60*/  SEL R3, RZ, 0x1, P1 ;  /* 0x00000001ff037807 */ /* 0x001fe40000800000 */
[----:B------:R-:W-:Y:S02]  /*4c70*/  SEL R9, R2, RZ, P1 ;  /* 0x000000ff02097207 */ /* 0x000fe40000800000 */
[----:B------:R-:W-:-:S03]  /*4c80*/  LOP3.LUT R8, R8, R3, RZ, 0x3c, !PT ;  /* 0x0000000308087212 */ /* 0x000fc600078e3cff */
[----:B------:R-:W-:Y:S01]  /*4c90*/  IMAD R6, R9, 0x8, R0 ;  /* 0x0000000809067824 */ /* 0x000fe200078e0200 */
[----:B------:R-:W-:Y:S01]  /*4ca0*/  SHF.L.U32 R5, R8, 0x1f, RZ ;  /* 0x0000001f08057819 */ /* 0x000fe200000006ff */
[----:B-1----:R-:W-:Y:S06]  /*4cb0*/  @!P0 BRA `(.L_x_81) ;  /* 0x0000000800cc8947 */ /* 0x002fec0003800000 */
.L_x_106:
[----:B------:R-:W1:Y:S01]  /*4cc0*/  SYNCS.PHASECHK.TRANS64.TRYWAIT P0, [R6+URZ], R5 ;  /* 0x00000005060075a7 */ /* 0x000e62000800017f */
[----:B------:R-:W-:-:S05]  /*4cd0*/  VIADD R2, R9, 0x1 ;  /* 0x0000000109027836 */ /* 0x000fca0000000000 */
[----:B------:R-:W-:-:S04]  /*4ce0*/  ISETP.NE.AND P1, PT, R2, 0x12, PT ;  /* 0x000000120200780c */ /* 0x000fc80003f25270 */
[----:B------:R-:W-:Y:S02]  /*4cf0*/  SEL R3, RZ, 0x1, P1 ;  /* 0x00000001ff037807 */ /* 0x000fe40000800000 */
[----:B0-----:R-:W-:Y:S02]  /*4d00*/  SEL R7, R2, RZ, P1 ;  /* 0x000000ff02077207 */ /* 0x001fe40000800000 */
[----:B------:R-:W-:-:S03]  /*4d10*/  LOP3.LUT R8, R8, R3, RZ, 0x3c, !PT ;  /* 0x0000000308087212 */ /* 0x000fc600078e3cff */
[----:B------:R-:W-:Y:S01]  /*4d20*/  IMAD R9, R7, 0x8, R0 ;  /* 0x0000000807097824 */ /* 0x000fe200078e0200 */
[----:B------:R-:W-:Y:S01]  /*4d30*/  SHF.L.U32 R4, R8, 0x1f, RZ ;  /* 0x0000001f08047819 */ /* 0x000fe200000006ff */
[----:B-1----:R-:W-:Y:S06]  /*4d40*/  @!P0 BRA `(.L_x_82) ;  /* 0x0000000800bc8947 */ /* 0x002fec0003800000 */
.L_x_107:
[----:B------:R-:W1:Y:S01]  /*4d50*/  SYNCS.PHASECHK.TRANS64.TRYWAIT P0, [R9+URZ], R4 ;  /* 0x00000004090075a7 */ /* 0x000e62000800017f */
[----:B------:R-:W-:-:S05]  /*4d60*/  VIADD R2, R7, 0x1 ;  /* 0x0000000107027836 */ /* 0x000fca0000000000 */
[----:B------:R-:W-:-:S04]  /*4d70*/  ISETP.NE.AND P1, PT, R2, 0x12, PT ;  /* 0x000000120200780c */ /* 0x000fc80003f25270 */
[----:B------:R-:W-:Y:S02]  /*4d80*/  SEL R3, RZ, 0x1, P1 ;  /* 0x00000001ff037807 */ /* 0x000fe40000800000 */
[----:B------:R-:W-:Y:S02]  /*4d90*/  SEL R7, R2, RZ, P1 ;  /* 0x000000ff02077207 */ /* 0x000fe40000800000 */
[----:B------:R-:W-:-:S03]  /*4da0*/  LOP3.LUT R8, R8, R3, RZ, 0x3c, !PT ;  /* 0x0000000308087212 */ /* 0x000fc600078e3cff */
[----:B0-----:R-:W-:Y:S01]  /*4db0*/  IMAD R6, R7, 0x8, R0 ;  /* 0x0000000807067824 */ /* 0x001fe200078e0200 */
[----:B------:R-:W-:Y:S01]  /*4dc0*/  SHF.L.U32 R5, R8, 0x1f, RZ ;  /* 0x0000001f08057819 */ /* 0x000fe200000006ff */
[----:B-1----:R-:W-:Y:S06]  /*4dd0*/  @!P0 BRA `(.L_x_83) ;  /* 0x0000000800ac8947 */ /* 0x002fec0003800000 */
.L_x_108:
        /* <DEDUP_REMOVED lines=9> */
.L_x_109:
        /* <DEDUP_REMOVED lines=9> */
.L_x_110:
        /* <DEDUP_REMOVED lines=9> */
.L_x_111:
        /* <DEDUP_REMOVED lines=9> */
.L_x_112:
        /* <DEDUP_REMOVED lines=9> */
.L_x_113:
        /* <DEDUP_REMOVED lines=9> */
.L_x_114:
        /* <DEDUP_REMOVED lines=9> */
.L_x_115:
        /* <DEDUP_REMOVED lines=9> */
.L_x_116:
        /* <DEDUP_REMOVED lines=9> */
.L_x_117:
        /* <DEDUP_REMOVED lines=9> */
.L_x_118:
        /* <DEDUP_REMOVED lines=9> */
.L_x_119:
        /* <DEDUP_REMOVED lines=9> */
.L_x_120:
[----:B------:R-:W1:Y:S01]  /*54a0*/  SYNCS.PHASECHK.TRANS64.TRYWAIT P0, [R6+URZ], R5 ;  /* 0x00000005060075a7 */ /* 0x000e62000800017f */
[----:B------:R-:W-:-:S05]  /*54b0*/  VIADD R2, R7, 0x1 ;  /* 0x0000000107027836 */ /* 0x000fca0000000000 */
[----:B------:R-:W-:-:S04]  /*54c0*/  ISETP.NE.AND P1, PT, R2, 0x12, PT ;  /* 0x000000120200780c */ /* 0x000fc80003f25270 */
[----:B0-----:R-:W-:Y:S02]  /*54d0*/  SEL R4, RZ, 0x1, P1 ;  /* 0x00000001ff047807 */ /* 0x001fe40000800000 */
[----:B------:R-:W-:Y:S02]  /*54e0*/  SEL R3, R2, RZ, P1 ;  /* 0x000000ff02037207 */ /* 0x000fe40000800000 */
[----:B------:R-:W-:Y:S01]  /*54f0*/  LOP3.LUT R4, R11, R4, RZ, 0x3c, !PT ;  /* 0x000000040b047212 */ /* 0x000fe200078e3cff */
[----:B-1----:R-:W-:Y:S06]  /*5500*/  @!P0 BRA `(.L_x_96) ;  /* 0x0000000400e48947 */ /* 0x002fec0003800000 */
.L_x_121:
[----:B------:R-:W-:Y:S01]  /*5510*/  IMAD R3, R3, 0x8, R0 ;  /* 0x0000000803037824 */ /* 0x000fe200078e0200 */
[----:B------:R-:W-:-:S07]  /*5520*/  SHF.L.U32 R0, R4, 0x1f, RZ ;  /* 0x0000001f04007819 */ /* 0x000fce00000006ff */
.L_x_97:
[----:B-1----:R1:W2:Y:S02]  /*5530*/  SYNCS.PHASECHK.TRANS64.TRYWAIT P0, [R3+URZ], R0 ;  /* 0x00000000030075a7 */ /* 0x0022a4000800017f */
[----:B--2---:R-:W-:Y:S05]  /*5540*/  @!P0 NANOSLEEP.SYNCS 0x989680 ;  /* 0x009896800000895d */ /* 0x004fea0003900000 */
[----:B------:R-:W2:Y:S02]  /*5550*/  @!P0 SYNCS.PHASECHK.TRANS64 P0, [R3+URZ], R0 ;  /* 0x00000000030085a7 */ /* 0x000ea4000800007f */
[----:B--2---:R-:W-:Y:S05]  /*5560*/  @!P0 BRA `(.L_x_97) ;  /* 0xfffffffc00f08947 */ /* 0x004fea000383ffff */
.L_x_78:
[----:B------:R-:W-:Y:S05]  /*5570*/  BSYNC B0 ;  /* 0x0000000000007941 */ /* 0x000fea0003800000 */
.L_x_77:
[----:B------:R-:W-:Y:S05]  /*5580*/  EXIT ;  /* 0x000000000000794d */ /* 0x000fea0003800000 */
.L_x_22:
[----:B-1----:R-:W-:-:S04]  /*5590*/  IMAD.U32 R10, RZ, RZ, UR6 ;  /* 0x00000006ff0a7e24 */ /* 0x002fc8000f8e00ff */
[----:B------:R1:W4:Y:S03]  /*55a0*/  SYNCS.PHASECHK.TRANS64.TRYWAIT P0, [R10+URZ], R5 ;  /* 0x000000050a0075a7 */ /* 0x000326000800017f */
[----:B----4-:R-:W-:Y:S05]  /*55b0*/  @!P0 NANOSLEEP.SYNCS 0x989680 ;  /* 0x009896800000895d */ /* 0x010fea0003900000 */
[----:B------:R-:W4:Y:S02]  /*55c0*/  @!P0 SYNCS.PHASECHK.TRANS64 P0, [R10+URZ], R5 ;  /* 0x000000050a0085a7 */ /* 0x000f24000800007f */
[----:B----4-:R-:W-:Y:S05]  /*55d0*/  @!P0 BRA `(.L_x_22) ;  /* 0xfffffffc00ec8947 */ /* 0x010fea000383ffff */
[----:B------:R-:W-:Y:S05]  /*55e0*/  BRA `(.L_x_21) ;  /* 0xffffffc000207947 */ /* 0x000fea000383ffff */
.L_x_28:
[----:B-1----:R-:W-:-:S04]  /*55f0*/  IMAD.U32 R13, RZ, RZ, UR12 ;  /* 0x0000000cff0d7e24 */ /* 0x002fc8000f8e00ff */
[----:B------:R1:W4:Y:S03]  /*5600*/  SYNCS.PHASECHK.TRANS64.TRYWAIT P0, [R13+URZ], R12 ;  /* 0x0000000c0d0075a7 */ /* 0x000326000800017f */
[----:B----4-:R-:W-:Y:S05]  /*5610*/  @!P0 NANOSLEEP.SYNCS 0x989680 ;  /* 0x009896800000895d */ /* 0x010fea0003900000 */
[----:B------:R-:W4:Y:S02]  /*5620*/  @!P0 SYNCS.PHASECHK.TRANS64 P0, [R13+URZ], R12 ;  /* 0x0000000c0d0085a7 */ /* 0x000f24000800007f */
[----:B----4-:R-:W-:Y:S05]  /*5630*/  @!P0 BRA `(.L_x_28) ;  /* 0xfffffffc00ec8947 */ /* 0x010fea000383ffff */
[----:B------:R-:W-:Y:S05]  /*5640*/  BRA `(.L_x_27) ;  /* 0xffffffc4003c7947 */ /* 0x000fea000383ffff */
.L_x_65:
[----:B------:R-:W-:Y:S01]  /*5650*/  BSSY B1, `(.L_x_98) ;  /* 0x0000006000017945 */ /* 0x000fe20003800000 */
[----:B------:R-:W-:-:S07]  /*5660*/  IMAD.MOV.U32 R2, RZ, RZ, -0x1 ;  /* 0xffffffffff027424 */ /* 0x000fce00078e00ff */
[----:B------:R-:W-:Y:S05]  /*5670*/  WARPSYNC.COLLECTIVE R2, `(.L_x_99) ;  /* 0x00000000020c7348 */ /* 0x000fea0003c00000 */
[----:B------:R-:W-:Y:S02]  /*5680*/  ELECT P0, UR62, PT ;  /* 0x00000000003e782f */ /* 0x000fe40003800000 */
[----:B------:R-:W-:Y:S01]  /*5690*/  MOV R2, UR62 ;  /* 0x0000003e00027c02 */ /* 0x000fe20008000f00 */
[----:B------:R-:W-:Y:S10]  /*56a0*/  ENDCOLLECTIVE ;  /* 0x000000000000791b */ /* 0x000ff40003800000 */
.L_x_99:
[----:B------:R-:W-:Y:S05]  /*56b0*/  BSYNC B1 ;  /* 0x0000000000017941 */ /* 0x000fea0003800000 */
.L_x_98:
[----:B------:R-:W-:Y:S05]  /*56c0*/  BRA `(.L_x_100) ;  /* 0xffffffe8003c7947 */ /* 0x000fea000383ffff */
.L_x_68:
[----:B0-----:R0:W1:Y:S02]  /*56d0*/  SYNCS.PHASECHK.TRANS64.TRYWAIT P0, [R21+URZ+0x90], R4 ;  /* 0x00009004150075a7 */ /* 0x001064000800017f */
[----:B-1----:R-:W-:Y:S05]  /*56e0*/  @!P0 NANOSLEEP.SYNCS 0x989680 ;  /* 0x009896800000895d */ /* 0x002fea0003900000 */
[----:B------:R-:W1:Y:S02]  /*56f0*/  @!P0 SYNCS.PHASECHK.TRANS64 P0, [R21+URZ+0x90], R4 ;  /* 0x00009004150085a7 */ /* 0x000e64000800007f */
[----:B-1----:R-:W-:Y:S05]  /*5700*/  @!P0 BRA `(.L_x_68) ;  /* 0xfffffffc00f08947 */ /* 0x002fea000383ffff */
[----:B------:R-:W-:Y:S05]  /*5710*/  BRA `(.L_x_101) ;  /* 0xffffffe800747947 */ /* 0x000fea000383ffff */
.L_x_76:
[----:B------:R-:W-:Y:S01]  /*5720*/  BSSY B0, `(.L_x_102) ;  /* 0x0000006000007945 */ /* 0x000fe20003800000 */
[----:B------:R-:W-:-:S07]  /*5730*/  IMAD.MOV.U32 R2, RZ, RZ, -0x1 ;  /* 0xffffffffff027424 */ /* 0x000fce00078e00ff */
[----:B------:R-:W-:Y:S05]  /*5740*/  WARPSYNC.COLLECTIVE R2, `(.L_x_103) ;  /* 0x00000000020c7348 */ /* 0x000fea0003c00000 */
[----:B------:R-:W-:Y:S02]  /*5750*/  ELECT P0, UR62, PT ;  /* 0x00000000003e782f */ /* 0x000fe40003800000 */
[----:B------:R-:W-:Y:S01]  /*5760*/  MOV R2, UR62 ;  /* 0x0000003e00027c02 */ /* 0x000fe20008000f00 */
[----:B------:R-:W-:Y:S10]  /*5770*/  ENDCOLLECTIVE ;  /* 0x000000000000791b */ /* 0x000ff40003800000 */
.L_x_103:
[----:B------:R-:W-:Y:S05]  /*5780*/  BSYNC B0 ;  /* 0x0000000000007941 */ /* 0x000fea0003800000 */
.L_x_102:
[----:B------:R-:W-:Y:S05]  /*5790*/  BRA `(.L_x_104) ;  /* 0xfffffff000d07947 */ /* 0x000fea000383ffff */
.L_x_80:
[----:B0-----:R0:W1:Y:S02]  /*57a0*/  SYNCS.PHASECHK.TRANS64.TRYWAIT P0, [R6+URZ], R3 ;  /* 0x00000003060075a7 */ /* 0x001064000800017f */
[----:B-1----:R-:W-:Y:S05]  /*57b0*/  @!P0 NANOSLEEP.SYNCS 0x989680 ;  /* 0x009896800000895d */ /* 0x002fea0003900000 */
[----:B------:R-:W1:Y:S02]  /*57c0*/  @!P0 SYNCS.PHASECHK.TRANS64 P0, [R6+URZ], R3 ;  /* 0x00000003060085a7 */ /* 0x000e64000800007f */
[----:B-1----:R-:W-:Y:S05]  /*57d0*/  @!P0 BRA `(.L_x_80) ;  /* 0xfffffffc00f08947 */ /* 0x002fea000383ffff */
[----:B------:R-:W-:Y:S05]  /*57e0*/  BRA `(.L_x_105) ;  /* 0xfffffff400107947 */ /* 0x000fea000383ffff */
.L_x_81:
[----:B0-----:R0:W1:Y:S02]  /*57f0*/  SYNCS.PHASECHK.TRANS64.TRYWAIT P0, [R7+URZ], R4 ;  /* 0x00000004070075a7 */ /* 0x001064000800017f */
[----:B-1----:R-:W-:Y:S05]  /*5800*/  @!P0 NANOSLEEP.SYNCS 0x989680 ;  /* 0x009896800000895d */ /* 0x002fea0003900000 */
[----:B------:R-:W1:Y:S02]  /*5810*/  @!P0 SYNCS.PHASECHK.TRANS64 P0, [R7+URZ], R4 ;  /* 0x00000004070085a7 */ /* 0x000e64000800007f */
[----:B-1----:R-:W-:Y:S05]  /*5820*/  @!P0 BRA `(.L_x_81) ;  /* 0xfffffffc00f08947 */ /* 0x002fea000383ffff */
[----:B------:R-:W-:Y:S05]  /*5830*/  BRA `(.L_x_106) ;  /* 0xfffffff400207947 */ /* 0x000fea000383ffff */
.L_x_82:
[----:B0-----:R0:W1:Y:S02]  /*5840*/  SYNCS.PHASECHK.TRANS64.TRYWAIT P0, [R6+URZ], R5 ;  /* 0x00000005060075a7 */ /* 0x001064000800017f */
[----:B-1----:R-:W-:Y:S05]  /*5850*/  @!P0 NANOSLEEP.SYNCS 0x989680 ;  /* 0x009896800000895d */ /* 0x002fea0003900000 */
[----:B------:R-:W1:Y:S02]  /*5860*/  @!P0 SYNCS.PHASECHK.TRANS64 P0, [R6+URZ], R5 ;  /* 0x00000005060085a7 */ /* 0x000e64000800007f */
[----:B-1----:R-:W-:Y:S05]  /*5870*/  @!P0 BRA `(.L_x_82) ;  /* 0xfffffffc00f08947 */ /* 0x002fea000383ffff */
[----:B------:R-:W-:Y:S05]  /*5880*/  BRA `(.L_x_107) ;  /* 0xfffffff400307947 */ /* 0x000fea000383ffff */
.L_x_83:
[----:B0-----:R0:W1:Y:S02]  /*5890*/  SYNCS.PHASECHK.TRANS64.TRYWAIT P0, [R9+URZ], R4 ;  /* 0x00000004090075a7 */ /* 0x001064000800017f */
[----:B-1----:R-:W-:Y:S05]  /*58a0*/  @!P0 NANOSLEEP.SYNCS 0x989680 ;  /* 0x009896800000895d */ /* 0x002fea0003900000 */
[----:B------:R-:W1:Y:S02]  /*58b0*/  @!P0 SYNCS.PHASECHK.TRANS64 P0, [R9+URZ], R4 ;  /* 0x00000004090085a7 */ /* 0x000e64000800007f */
[----:B-1----:R-:W-:Y:S05]  /*58c0*/  @!P0 BRA `(.L_x_83) ;  /* 0xfffffffc00f08947 */ /* 0x002fea000383ffff */
[----:B------:R-:W-:Y:S05]  /*58d0*/  BRA `(.L_x_108) ;  /* 0xfffffff400407947 */ /* 0x000fea000383ffff */
.L_x_84:
[----:B0-----:R0:W1:Y:S02]  /*58e0*/  SYNCS.PHASECHK.TRANS64.TRYWAIT P0, [R6+URZ], R5 ;  /* 0x00000005060075a7 */ /* 0x001064000800017f */
[----:B-1----:R-:W-:Y:S05]  /*58f0*/  @!P0 NANOSLEEP.SYNCS 0x989680 ;  /* 0x009896800000895d */ /* 0x002fea0003900000 */
[----:B------:R-:W1:Y:S02]  /*5900*/  @!P0 SYNCS.PHASECHK.TRANS64 P0, [R6+URZ], R5 ;  /* 0x00000005060085a7 */ /* 0x000e64000800007f */
[----:B-1----:R-:W-:Y:S05]  /*5910*/  @!P0 BRA `(.L_x_84) ;  /* 0xfffffffc00f08947 */ /* 0x002fea000383ffff */
[----:B------:R-:W-:Y:S05]  /*5920*/  BRA `(.L_x_109) ;  /* 0xfffffff400507947 */ /* 0x000fea000383ffff */
.L_x_85:
[----:B0-----:R0:W1:Y:S02]  /*5930*/  SYNCS.PHASECHK.TRANS64.TRYWAIT P0, [R9+URZ], R4 ;  /* 0x00000004090075a7 */ /* 0x001064000800017f */
[----:B-1----:R-:W-:Y:S05]  /*5940*/  @!P0 NANOSLEEP.SYNCS 0x989680 ;  /* 0x009896800000895d */ /* 0x002fea0003900000 */
[----:B------:R-:W1:Y:S02]  /*5950*/  @!P0 SYNCS.PHASECHK.TRANS64 P0, [R9+URZ], R4 ;  /* 0x00000004090085a7 */ /* 0x000e64000800007f */
[----:B-1----:R-:W-:Y:S05]  /*5960*/  @!P0 BRA `(.L_x_85) ;  /* 0xfffffffc00f08947 */ /* 0x002fea000383ffff */
[----:B------:R-:W-:Y:S05]  /*5970*/  BRA `(.L_x_110) ;  /* 0xfffffff400607947 */ /* 0x000fea000383ffff */
.L_x_86:
[----:B0-----:R0:W1:Y:S02]  /*5980*/  SYNCS.PHASECHK.TRANS64.TRYWAIT P0, [R6+URZ], R5 ;  /* 0x00000005060075a7 */ /* 0x001064000800017f */
[----:B-1----:R-:W-:Y:S05]  /*5990*/  @!P0 NANOSLEEP.SYNCS 0x989680 ;  /* 0x009896800000895d */ /* 0x002fea0003900000 */
[----:B------:R-:W1:Y:S02]  /*59a0*/  @!P0 SYNCS.PHASECHK.TRANS64 P0, [R6+URZ], R5 ;  /* 0x00000005060085a7 */ /* 0x000e64000800007f */
[----:B-1----:R-:W-:Y:S05]  /*59b0*/  @!P0 BRA `(.L_x_86) ;  /* 0xfffffffc00f08947 */ /* 0x002fea000383ffff */
[----:B------:R-:W-:Y:S05]  /*59c0*/  BRA `(.L_x_111) ;  /* 0xfffffff400707947 */ /* 0x000fea000383ffff */
.L_x_87:
[----:B0-----:R0:W1:Y:S02]  /*59d0*/  SYNCS.PHASECHK.TRANS64.TRYWAIT P0, [R9+URZ], R4 ;  /* 0x00000004090075a7 */ /* 0x001064000800017f */
[----:B-1----:R-:W-:Y:S05]  /*59e0*/  @!P0 NANOSLEEP.SYNCS 0x989680 ;  /* 0x009896800000895d */ /* 0x002fea0003900000 */
[----:B------:R-:W1:Y:S02]  /*59f0*/  @!P0 SYNCS.PHASECHK.TRANS64 P0, [R9+URZ], R4 ;  /* 0x00000004090085a7 */ /* 0x000e64000800007f */
[----:B-1----:R-:W-:Y:S05]  /*5a00*/  @!P0 BRA `(.L_x_87) ;  /* 0xfffffffc00f08947 */ /* 0x002fea000383ffff */
[----:B------:R-:W-:Y:S05]  /*5a10*/  BRA `(.L_x_112) ;  /* 0xfffffff400807947 */ /* 0x000fea000383ffff */
.L_x_88:
[----:B0-----:R0:W1:Y:S02]  /*5a20*/  SYNCS.PHASECHK.TRANS64.TRYWAIT P0, [R6+URZ], R5 ;  /* 0x00000005060075a7 */ /* 0x001064000800017f */
[----:B-1----:R-:W-:Y:S05]  /*5a30*/  @!P0 NANOSLEEP.SYNCS 0x989680 ;  /* 0x009896800000895d */ /* 0x002fea0003900000 */
[----:B------:R-:W1:Y:S02]  /*5a40*/  @!P0 SYNCS.PHASECHK.TRANS64 P0, [R6+URZ], R5 ;  /* 0x00000005060085a7 */ /* 0x000e64000800007f */
[----:B-1----:R-:W-:Y:S05]  /*5a50*/  @!P0 BRA `(.L_x_88) ;  /* 0xfffffffc00f08947 */ /* 0x002fea000383ffff */
[----:B------:R-:W-:Y:S05]  /*5a60*/  BRA `(.L_x_113) ;  /* 0xfffffff400907947 */ /* 0x000fea000383ffff */
.L_x_89:
[----:B0-----:R0:W1:Y:S02]  /*5a70*/  SYNCS.PHASECHK.TRANS64.TRYWAIT P0, [R9+URZ], R4 ;  /* 0x00000004090075a7 */ /* 0x001064000800017f */
[----:B-1----:R-:W-:Y:S05]  /*5a80*/  @!P0 NANOSLEEP.SYNCS 0x989680 ;  /* 0x009896800000895d */ /* 0x002fea0003900000 */
[----:B------:R-:W1:Y:S02]  /*5a90*/  @!P0 SYNCS.PHASECHK.TRANS64 P0, [R9+URZ], R4 ;  /* 0x00000004090085a7 */ /* 0x000e64000800007f */
[----:B-1----:R-:W-:Y:S05]  /*5aa0*/  @!P0 BRA `(.L_x_89) ;  /* 0xfffffffc00f08947 */ /* 0x002fea000383ffff */
[----:B------:R-:W-:Y:S05]  /*5ab0*/  BRA `(.L_x_114) ;  /* 0xfffffff400a07947 */ /* 0x000fea000383ffff */
.L_x_90:
[----:B0-----:R0:W1:Y:S02]  /*5ac0*/  SYNCS.PHASECHK.TRANS64.TRYWAIT P0, [R6+URZ], R5 ;  /* 0x00000005060075a7 */ /* 0x001064000800017f */
[----:B-1----:R-:W-:Y:S05]  /*5ad0*/  @!P0 NANOSLEEP.SYNCS 0x989680 ;  /* 0x009896800000895d */ /* 0x002fea0003900000 */
[----:B------:R-:W1:Y:S02]  /*5ae0*/  @!P0 SYNCS.PHASECHK.TRANS64 P0, [R6+URZ], R5 ;  /* 0x00000005060085a7 */ /* 0x000e64000800007f */
[----:B-1----:R-:W-:Y:S05]  /*5af0*/  @!P0 BRA `(.L_x_90) ;  /* 0xfffffffc00f08947 */ /* 0x002fea000383ffff */
[----:B------:R-:W-:Y:S05]  /*5b00*/  BRA `(.L_x_115) ;  /* 0xfffffff400b07947 */ /* 0x000fea000383ffff */
.L_x_91:
[----:B0-----:R0:W1:Y:S02]  /*5b10*/  SYNCS.PHASECHK.TRANS64.TRYWAIT P0, [R9+URZ], R4 ;  /* 0x00000004090075a7 */ /* 0x001064000800017f */
[----:B-1----:R-:W-:Y:S05]  /*5b20*/  @!P0 NANOSLEEP.SYNCS 0x989680 ;  /* 0x009896800000895d */ /* 0x002fea0003900000 */
[----:B------:R-:W1:Y:S02]  /*5b30*/  @!P0 SYNCS.PHASECHK.TRANS64 P0, [R9+URZ], R4 ;  /* 0x00000004090085a7 */ /* 0x000e64000800007f */
[----:B-1----:R-:W-:Y:S05]  /*5b40*/  @!P0 BRA `(.L_x_91) ;  /* 0xfffffffc00f08947 */ /* 0x002fea000383ffff */
[----:B------:R-:W-:Y:S05]  /*5b50*/  BRA `(.L_x_116) ;  /* 0xfffffff400c07947 */ /* 0x000fea000383ffff */
.L_x_92:
[----:B0-----:R0:W1:Y:S02]  /*5b60*/  SYNCS.PHASECHK.TRANS64.TRYWAIT P0, [R6+URZ], R5 ;  /* 0x00000005060075a7 */ /* 0x001064000800017f */
[----:B-1----:R-:W-:Y:S05]  /*5b70*/  @!P0 NANOSLEEP.SYNCS 0x989680 ;  /* 0x009896800000895d */ /* 0x002fea0003900000 */
[----:B------:R-:W1:Y:S02]  /*5b80*/  @!P0 SYNCS.PHASECHK.TRANS64 P0, [R6+URZ], R5 ;  /* 0x00000005060085a7 */ /* 0x000e64000800007f */
[----:B-1----:R-:W-:Y:S05]  /*5b90*/  @!P0 BRA `(.L_x_92) ;  /* 0xfffffffc00f08947 */ /* 0x002fea000383ffff */
[----:B------:R-:W-:Y:S05]  /*5ba0*/  BRA `(.L_x_117) ;  /* 0xfffffff400d07947 */ /* 0x000fea000383ffff */
.L_x_93:
[----:B0-----:R0:W1:Y:S02]  /*5bb0*/  SYNCS.PHASECHK.TRANS64.TRYWAIT P0, [R9+URZ], R4 ;  /* 0x00000004090075a7 */ /* 0x001064000800017f */
[----:B-1----:R-:W-:Y:S05]  /*5bc0*/  @!P0 NANOSLEEP.SYNCS 0x989680 ;  /* 0x009896800000895d */ /* 0x002fea0003900000 */
[----:B------:R-:W1:Y:S02]  /*5bd0*/  @!P0 SYNCS.PHASECHK.TRANS64 P0, [R9+URZ], R4 ;  /* 0x00000004090085a7 */ /* 0x000e64000800007f */
[----:B-1----:R-:W-:Y:S05]  /*5be0*/  @!P0 BRA `(.L_x_93) ;  /* 0xfffffffc00f08947 */ /* 0x002fea000383ffff */
[----:B------:R-:W-:Y:S05]  /*5bf0*/  BRA `(.L_x_118) ;  /* 0xfffffff400e07947 */ /* 0x000fea000383ffff */
.L_x_94:
[----:B0-----:R0:W1:Y:S02]  /*5c00*/  SYNCS.PHASECHK.TRANS64.TRYWAIT P0, [R6+URZ], R5 ;  /* 0x00000005060075a7 */ /* 0x001064000800017f */
[----:B-1----:R-:W-:Y:S05]  /*5c10*/  @!P0 NANOSLEEP.SYNCS 0x989680 ;  /* 0x009896800000895d */ /* 0x002fea0003900000 */
[----:B------:R-:W1:Y:S02]  /*5c20*/  @!P0 SYNCS.PHASECHK.TRANS64 P0, [R6+URZ], R5 ;  /* 0x00000005060085a7 */ /* 0x000e64000800007f */
[----:B-1----:R-:W-:Y:S05]  /*5c30*/  @!P0 BRA `(.L_x_94) ;  /* 0xfffffffc00f08947 */ /* 0x002fea000383ffff */
[----:B------:R-:W-:Y:S05]  /*5c40*/  BRA `(.L_x_119) ;  /* 0xfffffff400f07947 */ /* 0x000fea000383ffff */
.L_x_95:
[----:B0-----:R0:W1:Y:S02]  /*5c50*/  SYNCS.PHASECHK.TRANS64.TRYWAIT P0, [R9+URZ], R4 ;  /* 0x00000004090075a7 */ /* 0x001064000800017f */
[----:B-1----:R-:W-:Y:S05]  /*5c60*/  @!P0 NANOSLEEP.SYNCS 0x989680 ;  /* 0x009896800000895d */ /* 0x002fea0003900000 */
[----:B------:R-:W1:Y:S02]  /*5c70*/  @!P0 SYNCS.PHASECHK.TRANS64 P0, [R9+URZ], R4 ;  /* 0x00000004090085a7 */ /* 0x000e64000800007f */
[----:B-1----:R-:W-:Y:S05]  /*5c80*/  @!P0 BRA `(.L_x_95) ;  /* 0xfffffffc00f08947 */ /* 0x002fea000383ffff */
[----:B------:R-:W-:Y:S05]  /*5c90*/  BRA `(.L_x_120) ;  /* 0xfffffff800007947 */ /* 0x000fea000383ffff */
.L_x_96:
[----:B0-----:R0:W1:Y:S02]  /*5ca0*/  SYNCS.PHASECHK.TRANS64.TRYWAIT P0, [R6+URZ], R5 ;  /* 0x00000005060075a7 */ /* 0x001064000800017f */
[----:B-1----:R-:W-:Y:S05]  /*5cb0*/  @!P0 NANOSLEEP.SYNCS 0x989680 ;  /* 0x009896800000895d */ /* 0x002fea0003900000 */
[----:B------:R-:W1:Y:S02]  /*5cc0*/  @!P0 SYNCS.PHASECHK.TRANS64 P0, [R6+URZ], R5 ;  /* 0x00000005060085a7 */ /* 0x000e64000800007f */
[----:B-1----:R-:W-:Y:S05]  /*5cd0*/  @!P0 BRA `(.L_x_96) ;  /* 0xfffffffc00f08947 */ /* 0x002fea000383ffff */
[----:B------:R-:W-:Y:S05]  /*5ce0*/  BRA `(.L_x_121) ;  /* 0xfffffff800087947 */ /* 0x000fea000383ffff */
.L_x_122:
[----:B------:R-:W-:-:S00]  /*5cf0*/  BRA `(.L_x_122) ;  /* 0xfffffffc00fc7947 */ /* 0x000fc0000383ffff */
[----:B------:R-:W-:-:S00]  /*5d00*/  NOP ;  /* 0x0000000000007918 */ /* 0x000fc00000000000 */
[----:B------:R-:W-:-:S00]  /*5d10*/  NOP ;  /* 0x0000000000007918 */ /* 0x000fc00000000000 */
[----:B------:R-:W-:-:S00]  /*5d20*/  NOP ;  /* 0x0000000000007918 */ /* 0x000fc00000000000 */
[----:B------:R-:W-:-:S00]  /*5d30*/  NOP ;  /* 0x0000000000007918 */ /* 0x000fc00000000000 */
[----:B------:R-:W-:-:S00]  /*5d40*/  NOP ;  /* 0x0000000000007918 */ /* 0x000fc00000000000 */
[----:B------:R-:W-:-:S00]  /*5d50*/  NOP ;  /* 0x0000000000007918 */ /* 0x000fc00000000000 */
[----:B------:R-:W-:-:S00]  /*5d60*/  NOP ;  /* 0x0000000000007918 */ /* 0x000fc00000000000 */
[----:B------:R-:W-:-:S00]  /*5d70*/  NOP ;  /* 0x0000000000007918 */ /* 0x000fc00000000000 */
.L_x_123:


//--------------------- .nv.shared._ZN7cutlass13device_kernelINS_4gemm6kernel13GemmUniversalIN4cute5tupleIJiiiiEEENS1_10collective13CollectiveMmaINS1_37MainloopSm90TmaGmmaWarpSpecializedFP8ILi18ENS5_IJNS4_1CILi2EEENSA_ILi1EEESC_EEENS1_35KernelTmaWarpSpecializedCooperativeEEENS5_IJNSA_ILi192EEENSA_ILi8EEENSA_ILi64EEEEEENS_12float_e4m3_tENS5_IJlSC_lEEESK_SL_NS4_8TiledMMAINS4_8MMA_AtomIJNS4_4SM904GMMA29MMA_64x8x32_F32E4M3E4M3_SS_TNILNSP_7ScaleInE1ELSR_1EEEEEENS4_6LayoutISD_NS5_IJSC_NSA_ILi0EEESV_EEEEENS5_IJNS4_10UnderscoreESY_SY_EEEEENS4_13SM90_TMA_LOADENS4_14ComposedLayoutINS4_7SwizzleILi2ELi4ELi3EEENS4_18smem_ptr_flag_bitsILi8EEENSU_INS5_IJSH_SI_EEENS5_IJSI_SC_EEEEEEEvNS4_8identityENS4_23SM90_TMA_LOAD_MULTICASTES1A_vS1B_EENS_8epilogue10collective6detail29Sm90TmaWarpSpecializedAdapterINS1F_15DefaultEpilogueISK_SL_SL_NS1E_6thread17LinearCombinationISK_Li1EffLNS1J_9ScaleType4KindE0ELNS_15FloatRoundStyleE2ESK_EENS1_15EpilogueDefaultEEEEEvvEEEEvNT_6ParamsE --------------------------
	.section	.nv.shared._ZN7cutlass13device_kernelINS_4gemm6kernel13GemmUniversalIN4cute5tupleIJiiiiEEENS1_10collective13CollectiveMmaINS1_37MainloopSm90TmaGmmaWarpSpecializedFP8ILi18ENS5_IJNS4_1CILi2EEENSA_ILi1EEESC_EEENS1_35KernelTmaWarpSpecializedCooperativeEEENS5_IJNSA_ILi192EEENSA_ILi8EEENSA_ILi64EEEEEENS_12float_e4m3_tENS5_IJlSC_lEEESK_SL_NS4_8TiledMMAINS4_8MMA_AtomIJNS4_4SM904GMMA29MMA_64x8x32_F32E4M3E4M3_SS_TNILNSP_7ScaleInE1ELSR_1EEEEEENS4_6LayoutISD_NS5_IJSC_NSA_ILi0EEESV_EEEEENS5_IJNS4_10UnderscoreESY_SY_EEEEENS4_13SM90_TMA_LOADENS4_14ComposedLayoutINS4_7SwizzleILi2ELi4ELi3EEENS4_18smem_ptr_flag_bitsILi8EEENSU_INS5_IJSH_SI_EEENS5_IJSI_SC_EEEEEEEvNS4_8identityENS4_23SM90_TMA_LOAD_MULTICASTES1A_vS1B_EENS_8epilogue10collective6detail29Sm90TmaWarpSpecializedAdapterINS1F_15DefaultEpilogueISK_SL_SL_NS1E_6thread17LinearCombinationISK_Li1EffLNS1J_9ScaleType4KindE0ELNS_15FloatRoundStyleE2ESK_EENS1_15EpilogueDefaultEEEEEvvEEEEvNT_6ParamsE,"aw",@nobits
	.sectionflags	@""
	.align	16
	.zero		1024


//--------------------- .nv.shared.reserved.0     --------------------------
	.section	.nv.shared.reserved.0,"aw",@nobits
	.weak		__nv_reservedSMEM_offset_0_alias
	.size		__nv_reservedSMEM_offset_0_alias, 0, 0
	.other		__nv_reservedSMEM_offset_0_alias,@"STO_CUDA_RESERVED_SHARED STV_DEFAULT"
__nv_reservedSMEM_offset_0_alias:
	.zero		0


//--------------------- .nv.global                --------------------------
	.section	.nv.global,"aw",@nobits
.nv.global:
	.type		_ZN39_INTERNAL_72ee1e51_4_k_cu_71c6e66a_84044cute1_E,@object
	.size		_ZN39_INTERNAL_72ee1e51_4_k_cu_71c6e66a_84044cute1_E,(_ZN39_INTERNAL_72ee1e51_4_k_cu_71c6e66a_84044cuda3std3__45__cpo6cbeginE - _ZN39_INTERNAL_72ee1e51_4_k_cu_71c6e66a_84044cute1_E)
_ZN39_INTERNAL_72ee1e51_4_k_cu_71c6e66a_84044cute1_E:
	.zero		1
	.type		_ZN39_INTERNAL_72ee1e51_4_k_cu_71c6e66a_84044cuda3std3__45__cpo6cbeginE,@object
	.size		_ZN39_INTERNAL_72ee1e51_4_k_cu_71c6e66a_84044cuda3std3__45__cpo6cbeginE,(_ZN39_INTERNAL_72ee1e51_4_k_cu_71c6e66a_84044cuda3std3__48in_placeE - _ZN39_INTERNAL_72ee1e51_4_k_cu_71c6e66a_84044cuda3std3__45__cpo6cbeginE)
_ZN39_INTERNAL_72ee1e51_4_k_cu_71c6e66a_84044cuda3std3__45__cpo6cbeginE:
	.zero		1
	.type		_ZN39_INTERNAL_72ee1e51_4_k_cu_71c6e66a_84044cuda3std3__48in_placeE,@object
	.size		_ZN39_INTERNAL_72ee1e51_4_k_cu_71c6e66a_84044cuda3std3__48in_placeE,(_ZN39_INTERNAL_72ee1e51_4_k_cu_71c6e66a_84044cuda3std6ranges3__45__cpo9iter_moveE - _ZN39_INTERNAL_72ee1e51_4_k_cu_71c6e66a_84044cuda3std3__48in_placeE)
_ZN39_INTERNAL_72ee1e51_4_k_cu_71c6e66a_84044cuda3std3__48in_placeE:
	.zero		1
	.type		_ZN39_INTERNAL_72ee1e51_4_k_cu_71c6e66a_84044cuda3std6ranges3__45__cpo9iter_moveE,@object
	.size		_ZN39_INTERNAL_72ee1e51_4_k_cu_71c6e66a_84044cuda3std6ranges3__45__cpo9iter_moveE,(_ZN39_INTERNAL_72ee1e51_4_k_cu_71c6e66a_84044cuda3std3__45__cpo5beginE - _ZN39_INTERNAL_72ee1e51_4_k_cu_71c6e66a_84044cuda3std6ranges3__45__cpo9iter_moveE)
_ZN39_INTERNAL_72ee1e51_4_k_cu_71c6e66a_84044cuda3std6ranges3__45__cpo9iter_moveE:
	.zero		1
	.type		_ZN39_INTERNAL_72ee1e51_4_k_cu_71c6e66a_84044cuda3std3__45__cpo5beginE,@object
	.size		_ZN39_INTERNAL_72ee1e51_4_k_cu_71c6e66a_84044cuda3std3__45__cpo5beginE,(_ZN39_INTERNAL_72ee1e51_4_k_cu_71c6e66a_84044cuda3std3__441_GLOBAL__N__72ee1e51_4_k_cu_71c6e66a_84046ignoreE - _ZN39_INTERNAL_72ee1e51_4_k_cu_71c6e66a_84044cuda3std3__45__cpo5beginE)
_ZN39_INTERNAL_72ee1e51_4_k_cu_71c6e66a_84044cuda3std3__45__cpo5beginE:
	.zero		1
	.type		_ZN39_INTERNAL_72ee1e51_4_k_cu_71c6e66a_84044cuda3std3__441_GLOBAL__N__72ee1e51_4_k_cu_71c6e66a_84046ignoreE,@object
	.size		_ZN39_INTERNAL_72ee1e51_4_k_cu_71c6e66a_84044cuda3std3__441_GLOBAL__N__72ee1e51_4_k_cu_71c6e66a_84046ignoreE,(_ZN39_INTERNAL_72ee1e51_4_k_cu_71c6e66a_84044cute7productE - _ZN39_INTERNAL_72ee1e51_4_k_cu_71c6e66a_84044cuda3std3__441_GLOBAL__N__72ee1e51_4_k_cu_71c6e66a_84046ignoreE)
_ZN39_INTERNAL_72ee1e51_4_k_cu_71c6e66a_84044cuda3std3__441_GLOBAL__N__72ee1e51_4_k_cu_71c6e66a_84046ignoreE:
	.zero		1
	.type		_ZN39_INTERNAL_72ee1e51_4_k_cu_71c6e66a_84044cute7productE,@object
	.size		_ZN39_INTERNAL_72ee1e51_4_k_cu_71c6e66a_84044cute7productE,(_ZN39_INTERNAL_72ee1e51_4_k_cu_71c6e66a_84044cuda3std3__45__cpo3endE - _ZN39_INTERNAL_72ee1e51_4_k_cu_71c6e66a_84044cute7productE)
_ZN39_INTERNAL_72ee1e51_4_k_cu_71c6e66a_84044cute7productE:
	.zero		1
	.type		_ZN39_INTERNAL_72ee1e51_4_k_cu_71c6e66a_84044cuda3std3__45__cpo3endE,@object
	.size		_ZN39_INTERNAL_72ee1e51_4_k_cu_71c6e66a_84044cuda3std3__45__cpo3endE,(_ZN39_INTERNAL_72ee1e51_4_k_cu_71c6e66a_84044cuda3std3__419piecewise_constructE - _ZN39_INTERNAL_72ee1e51_4_k_cu_71c6e66a_84044cuda3std3__45__cpo3endE)
_ZN39_INTERNAL_72ee1e51_4_k_cu_71c6e66a_84044cuda3std3__45__cpo3endE:
	.zero		1
	.type		_ZN39_INTERNAL_72ee1e51_4_k_cu_71c6e66a_84044cuda3std3__419piecewise_constructE,@object
	.size		_ZN39_INTERNAL_72ee1e51_4_k_cu_71c6e66a_84044cuda3std3__419piecewise_constructE,(_ZN39_INTERNAL_72ee1e51_4_k_cu_71c6e66a_84044cuda3std3__45__cpo4cendE - _ZN39_INTERNAL_72ee1e51_4_k_cu_71c6e66a_84044cuda3std3__419piecewise_constructE)
_ZN39_INTERNAL_72ee1e51_4_k_cu_71c6e66a_84044cuda3std3__419piecewise_constructE:
	.zero		1
	.type		_ZN39_INTERNAL_72ee1e51_4_k_cu_71c6e66a_84044cuda3std3__45__cpo4cendE,@object
	.size		_ZN39_INTERNAL_72ee1e51_4_k_cu_71c6e66a_84044cuda3std3__45__cpo4cendE,(_ZN39_INTERNAL_72ee1e51_4_k_cu_71c6e66a_84044cuda3std6ranges3__45__cpo4swapE - _ZN39_INTERNAL_72ee1e51_4_k_cu_71c6e66a_84044cuda3std3__45__cpo4cendE)
_ZN39_INTERNAL_72ee1e51_4_k_cu_71c6e66a_84044cuda3std3__45__cpo4cendE:
	.zero		1
	.type		_ZN39_INTERNAL_72ee1e51_4_k_cu_71c6e66a_84044cuda3std6ranges3__45__cpo4swapE,@object
	.size		_ZN39_INTERNAL_72ee1e51_4_k_cu_71c6e66a_84044cuda3std6ranges3__45__cpo4swapE,(.L_7 - _ZN39_INTERNAL_72ee1e51_4_k_cu_71c6e66a_84044cuda3std6ranges3__45__cpo4swapE)
_ZN39_INTERNAL_72ee1e51_4_k_cu_71c6e66a_84044cuda3std6ranges3__45__cpo4swapE:
	.zero		1
.L_7:


//--------------------- .nv.constant0._ZN7cutlass13device_kernelINS_4gemm6kernel13GemmUniversalIN4cute5tupleIJiiiiEEENS1_10collective13CollectiveMmaINS1_37MainloopSm90TmaGmmaWarpSpecializedFP8ILi18ENS5_IJNS4_1CILi2EEENSA_ILi1EEESC_EEENS1_35KernelTmaWarpSpecializedCooperativeEEENS5_IJNSA_ILi192EEENSA_ILi8EEENSA_ILi64EEEEEENS_12float_e4m3_tENS5_IJlSC_lEEESK_SL_NS4_8TiledMMAINS4_8MMA_AtomIJNS4_4SM904GMMA29MMA_64x8x32_F32E4M3E4M3_SS_TNILNSP_7ScaleInE1ELSR_1EEEEEENS4_6LayoutISD_NS5_IJSC_NSA_ILi0EEESV_EEEEENS5_IJNS4_10UnderscoreESY_SY_EEEEENS4_13SM90_TMA_LOADENS4_14ComposedLayoutINS4_7SwizzleILi2ELi4ELi3EEENS4_18smem_ptr_flag_bitsILi8EEENSU_INS5_IJSH_SI_EEENS5_IJSI_SC_EEEEEEEvNS4_8identityENS4_23SM90_TMA_LOAD_MULTICASTES1A_vS1B_EENS_8epilogue10collective6detail29Sm90TmaWarpSpecializedAdapterINS1F_15DefaultEpilogueISK_SL_SL_NS1E_6thread17LinearCombinationISK_Li1EffLNS1J_9ScaleType4KindE0ELNS_15FloatRoundStyleE2ESK_EENS1_15EpilogueDefaultEEEEEvvEEEEvNT_6ParamsE --------------------------
	.section	.nv.constant0._ZN7cutlass13device_kernelINS_4gemm6kernel13GemmUniversalIN4cute5tupleIJiiiiEEENS1_10collective13CollectiveMmaINS1_37MainloopSm90TmaGmmaWarpSpecializedFP8ILi18ENS5_IJNS4_1CILi2EEENSA_ILi1EEESC_EEENS1_35KernelTmaWarpSpecializedCooperativeEEENS5_IJNSA_ILi192EEENSA_ILi8EEENSA_ILi64EEEEEENS_12float_e4m3_tENS5_IJlSC_lEEESK_SL_NS4_8TiledMMAINS4_8MMA_AtomIJNS4_4SM904GMMA29MMA_64x8x32_F32E4M3E4M3_SS_TNILNSP_7ScaleInE1ELSR_1EEEEEENS4_6LayoutISD_NS5_IJSC_NSA_ILi0EEESV_EEEEENS5_IJNS4_10UnderscoreESY_SY_EEEEENS4_13SM90_TMA_LOADENS4_14ComposedLayoutINS4_7SwizzleILi2ELi4ELi3EEENS4_18smem_ptr_flag_bitsILi8EEENSU_INS5_IJSH_SI_EEENS5_IJSI_SC_EEEEEEEvNS4_8identityENS4_23SM90_TMA_LOAD_MULTICASTES1A_vS1B_EENS_8epilogue10collective6detail29Sm90TmaWarpSpecializedAdapterINS1F_15DefaultEpilogueISK_SL_SL_NS1E_6thread17LinearCombinationISK_Li1EffLNS1J_9ScaleType4KindE0ELNS_15FloatRoundStyleE2ESK_EENS1_15EpilogueDefaultEEEEEvvEEEEvNT_6ParamsE,"a",@progbits
	.sectionflags	@""
	.align	4
.nv.constant0._ZN7cutlass13device_kernelINS_4gemm6kernel13GemmUniversalIN4cute5tupleIJiiiiEEENS1_10collective13CollectiveMmaINS1_37MainloopSm90TmaGmmaWarpSpecializedFP8ILi18ENS5_IJNS4_1CILi2EEENSA_ILi1EEESC_EEENS1_35KernelTmaWarpSpecializedCooperativeEEENS5_IJNSA_ILi192EEENSA_ILi8EEENSA_ILi64EEEEEENS_12float_e4m3_tENS5_IJlSC_lEEESK_SL_NS4_8TiledMMAINS4_8MMA_AtomIJNS4_4SM904GMMA29MMA_64x8x32_F32E4M3E4M3_SS_TNILNSP_7ScaleInE1ELSR_1EEEEEENS4_6LayoutISD_NS5_IJSC_NSA_ILi0EEESV_EEEEENS5_IJNS4_10UnderscoreESY_SY_EEEEENS4_13SM90_TMA_LOADENS4_14ComposedLayoutINS4_7SwizzleILi2ELi4ELi3EEENS4_18smem_ptr_flag_bitsILi8EEENSU_INS5_IJSH_SI_EEENS5_IJSI_SC_EEEEEEEvNS4_8identityENS4_23SM90_TMA_LOAD_MULTICASTES1A_vS1B_EENS_8epilogue10collective6detail29Sm90TmaWarpSpecializedAdapterINS1F_15DefaultEpilogueISK_SL_SL_NS1E_6thread17LinearCombinationISK_Li1EffLNS1J_9ScaleType4KindE0ELNS_15FloatRoundStyleE2ESK_EENS1_15EpilogueDefaultEEEEEvvEEEEvNT_6ParamsE:
	.zero		1664


//--------------------- SYMBOLS --------------------------

	.type		.nv.reservedSmem.offset0,@object
	.size		.nv.reservedSmem.offset0,0x4
